// auto-generated by cutlass_sweep.gemm — config: {"arch": "sm_100", "cluster_m": 1, "cluster_n": 1, "dtype": "tf32", "dtype_b": "tf32", "layout": "tn", "stages": 0, "tile_k": 128, "tile_m": 128, "tile_n": 64}
#include "cutlass/cutlass.h"
#include "cutlass/gemm/collective/collective_builder.hpp"
#include "cutlass/gemm/device/gemm_universal_adapter.h"
#include "cutlass/gemm/kernel/gemm_universal.hpp"
#include "cutlass/epilogue/collective/collective_builder.hpp"

using ElemA = cutlass::tfloat32_t;
using ElemB = cutlass::tfloat32_t;
using ElemCD = cutlass::tfloat32_t;
using Acc  = float;
using TileShape    = cute::Shape<cute::_128, cute::_64, cute::_128>;
using ClusterShape = cute::Shape<cute::_1, cute::_1, cute::_1>;

using CollectiveEpilogue = typename cutlass::epilogue::collective::CollectiveBuilder<
    cutlass::arch::Sm100, cutlass::arch::OpClassTensorOp,
    TileShape, ClusterShape,
    cutlass::epilogue::collective::EpilogueTileAuto,
    Acc, Acc,
    ElemCD, cutlass::layout::RowMajor, 128 / cutlass::sizeof_bits<ElemCD>::value,
    ElemCD, cutlass::layout::RowMajor, 128 / cutlass::sizeof_bits<ElemCD>::value,
    cutlass::epilogue::collective::EpilogueScheduleAuto
  >::CollectiveOp;

using CollectiveMainloop = typename cutlass::gemm::collective::CollectiveBuilder<
    cutlass::arch::Sm100, cutlass::arch::OpClassTensorOp,
    ElemA, cutlass::layout::ColumnMajor, 128 / cutlass::sizeof_bits<ElemA>::value,
    ElemB, cutlass::layout::RowMajor, 128 / cutlass::sizeof_bits<ElemB>::value,
    Acc,
    TileShape, ClusterShape,
    cutlass::gemm::collective::StageCountAutoCarveout<static_cast<int>(sizeof(typename CollectiveEpilogue::SharedStorage))>,
    cutlass::gemm::collective::KernelScheduleAuto
  >::CollectiveOp;

using GemmKernel = cutlass::gemm::kernel::GemmUniversal<
    cute::Shape<int,int,int,int>,
    CollectiveMainloop,
    CollectiveEpilogue
>;
using Gemm = cutlass::gemm::device::GemmUniversalAdapter<GemmKernel>;

// Force the device kernel symbol into the cubin without needing a host main.
auto* _anchor = &cutlass::device_kernel<GemmKernel>;


// ===== COMPILED SASS (sm_100a) =====

	.target	sm_100a

	.elftype	@"ET_EXEC"


//--------------------- .note.nv.tkinfo           --------------------------
	.section	.note.nv.tkinfo,"",@"SHT_NOTE"
	.sectionflags	@"SHF_NOTE_NV_TKINFO"
	.tkinfo
        /*0018*/ 	.word	0x00000002
        /*0030*/ 	.string	""
        /*0030*/ 	.string	"ptxas"
        /*0030*/ 	.string	"Cuda compilation tools, release 13.0, V13.0.88"
        /*0030*/ 	.string	"Build cuda_13.0.r13.0/compiler.36424714_0"
        /*0030*/ 	.string	"-arch sm_100a -m 64 "



//--------------------- .note.nv.cuinfo           --------------------------
	.section	.note.nv.cuinfo,"",@"SHT_NOTE"
	.sectionflags	@"SHF_NOTE_NV_CUINFO"
        /*0018*/ 	.short	0x0002
        /*001a*/ 	.short	0x0064
        /*001c*/ 	.short	0x0082
	.zero		2


//--------------------- .nv.info                  --------------------------
	.section	.nv.info,"",@"SHT_CUDA_INFO"
	.align	4


	//----- nvinfo : EIATTR_REGCOUNT
	.align		4
        /*0000*/ 	.byte	0x04, 0x2f
        /*0002*/ 	.short	(.L_19 - .L_18)
	.align		4
.L_18:
        /*0004*/ 	.word	index@(_ZN7cutlass13device_kernelINS_4gemm6kernel13GemmUniversalIN4cute5tupleIJiiiiEEENS1_10collective13CollectiveMmaINS1_35MainloopSm100TmaUmmaWarpSpecializedILi2ELi2ELi4ENS5_IJNS4_1CILi1EEESB_SB_EEEEENS5_IJNSA_ILi128EEENSA_ILi64EEESE_EEENS_10tfloat32_tENS5_IJSB_llEEESH_SI_NS4_8TiledMMAINS4_8MMA_AtomIJNS4_17SM100_MMA_TF32_SSISH_SH_fLi128ELi64ELNS4_4UMMA5MajorE1ELSN_1ELNSM_7ScaleInE0ELSO_0EEEEEENS4_6LayoutISC_NS5_IJNSA_ILi0EEESS_SS_EEEEENS5_IJNS4_10UnderscoreESV_SV_EEEEENS4_13SM90_TMA_LOADENS4_14ComposedLayoutINS4_7SwizzleILi2ELi5ELi2EEENS4_18smem_ptr_flag_bitsILi32EEENSR_INS5_IJNSA_ILi32EEENSA_ILi4EEEEEENS5_IJSB_S14_EEEEEEEvNS4_8identityESY_S19_vS1A_EENS_8epilogue10collective18CollectiveEpilogueINS1C_23Sm100TmaWarpSpecializedILi4ELi2ELi16ELb1ELb0EEEJSG_NS5_IJNSR_ISE_SB_EENSR_INSA_ILi16EEESB_EEEEESH_NS5_IJlSB_lEEESH_S1L_NS1C_6fusion15FusionCallbacksIS1G_NS1M_17LinearCombinationISH_fSH_fLNS_15FloatRoundStyleE2EEESG_S1K_JEEENS4_5SM1004TMEM4LOAD26SM100_TMEM_LOAD_32dp32b16xESY_NSZ_INS10_ILi2ELi4ELi3EEES13_NSR_INS5_IJNSA_ILi8EEES1I_EEENS5_IJS1I_SB_EEEEEEENS4_39AutoVectorizingCopyWithAssumedAlignmentILi128EEENS4_14SM90_TMA_STOREES21_S23_S23_EEEvvEEEEvNT_6ParamsE)
        /*0008*/ 	.word	0x00000060


	//----- nvinfo : EIATTR_FRAME_SIZE
	.align		4
.L_19:
        /*000c*/ 	.byte	0x04, 0x11
        /*000e*/ 	.short	(.L_21 - .L_20)
	.align		4
.L_20:
        /*0010*/ 	.word	index@($__internal_2_$__cuda_sm10x_tcgen05_guardrail_trap_unallocated_columns_being_dealloced)
        /*0014*/ 	.word	0x00000000


	//----- nvinfo : EIATTR_FRAME_SIZE
	.align		4
.L_21:
        /*0018*/ 	.byte	0x04, 0x11
        /*001a*/ 	.short	(.L_23 - .L_22)
	.align		4
.L_22:
        /*001c*/ 	.word	index@($__internal_1_$__cuda_sm10x_tcgen05_guardrail_trap_phase_invalid_during_alloc)
        /*0020*/ 	.word	0x00000000


	//----- nvinfo : EIATTR_FRAME_SIZE
	.align		4
.L_23:
        /*0024*/ 	.byte	0x04, 0x11
        /*0026*/ 	.short	(.L_25 - .L_24)
	.align		4
.L_24:
        /*0028*/ 	.word	index@($__internal_0_$__cuda_sm10x_tcgen05_guardrail_trap_col_being_dealloced_not_returned_by_alloc)
        /*002c*/ 	.word	0x00000000


	//----- nvinfo : EIATTR_FRAME_SIZE
	.align		4
.L_25:
        /*0030*/ 	.byte	0x04, 0x11
        /*0032*/ 	.short	(.L_27 - .L_26)
	.align		4
.L_26:
        /*0034*/ 	.word	index@(_ZN7cutlass13device_kernelINS_4gemm6kernel13GemmUniversalIN4cute5tupleIJiiiiEEENS1_10collective13CollectiveMmaINS1_35MainloopSm100TmaUmmaWarpSpecializedILi2ELi2ELi4ENS5_IJNS4_1CILi1EEESB_SB_EEEEENS5_IJNSA_ILi128EEENSA_ILi64EEESE_EEENS_10tfloat32_tENS5_IJSB_llEEESH_SI_NS4_8TiledMMAINS4_8MMA_AtomIJNS4_17SM100_MMA_TF32_SSISH_SH_fLi128ELi64ELNS4_4UMMA5MajorE1ELSN_1ELNSM_7ScaleInE0ELSO_0EEEEEENS4_6LayoutISC_NS5_IJNSA_ILi0EEESS_SS_EEEEENS5_IJNS4_10UnderscoreESV_SV_EEEEENS4_13SM90_TMA_LOADENS4_14ComposedLayoutINS4_7SwizzleILi2ELi5ELi2EEENS4_18smem_ptr_flag_bitsILi32EEENSR_INS5_IJNSA_ILi32EEENSA_ILi4EEEEEENS5_IJSB_S14_EEEEEEEvNS4_8identityESY_S19_vS1A_EENS_8epilogue10collective18CollectiveEpilogueINS1C_23Sm100TmaWarpSpecializedILi4ELi2ELi16ELb1ELb0EEEJSG_NS5_IJNSR_ISE_SB_EENSR_INSA_ILi16EEESB_EEEEESH_NS5_IJlSB_lEEESH_S1L_NS1C_6fusion15FusionCallbacksIS1G_NS1M_17LinearCombinationISH_fSH_fLNS_15FloatRoundStyleE2EEESG_S1K_JEEENS4_5SM1004TMEM4LOAD26SM100_TMEM_LOAD_32dp32b16xESY_NSZ_INS10_ILi2ELi4ELi3EEES13_NSR_INS5_IJNSA_ILi8EEES1I_EEENS5_IJS1I_SB_EEEEEEENS4_39AutoVectorizingCopyWithAssumedAlignmentILi128EEENS4_14SM90_TMA_STOREES21_S23_S23_EEEvvEEEEvNT_6ParamsE)
        /*0038*/ 	.word	0x00000000


	//----- nvinfo : EIATTR_MIN_STACK_SIZE
	.align		4
.L_27:
        /*003c*/ 	.byte	0x04, 0x12
        /*003e*/ 	.short	(.L_29 - .L_28)
	.align		4
.L_28:
        /*0040*/ 	.word	index@(_ZN7cutlass13device_kernelINS_4gemm6kernel13GemmUniversalIN4cute5tupleIJiiiiEEENS1_10collective13CollectiveMmaINS1_35MainloopSm100TmaUmmaWarpSpecializedILi2ELi2ELi4ENS5_IJNS4_1CILi1EEESB_SB_EEEEENS5_IJNSA_ILi128EEENSA_ILi64EEESE_EEENS_10tfloat32_tENS5_IJSB_llEEESH_SI_NS4_8TiledMMAINS4_8MMA_AtomIJNS4_17SM100_MMA_TF32_SSISH_SH_fLi128ELi64ELNS4_4UMMA5MajorE1ELSN_1ELNSM_7ScaleInE0ELSO_0EEEEEENS4_6LayoutISC_NS5_IJNSA_ILi0EEESS_SS_EEEEENS5_IJNS4_10UnderscoreESV_SV_EEEEENS4_13SM90_TMA_LOADENS4_14ComposedLayoutINS4_7SwizzleILi2ELi5ELi2EEENS4_18smem_ptr_flag_bitsILi32EEENSR_INS5_IJNSA_ILi32EEENSA_ILi4EEEEEENS5_IJSB_S14_EEEEEEEvNS4_8identityESY_S19_vS1A_EENS_8epilogue10collective18CollectiveEpilogueINS1C_23Sm100TmaWarpSpecializedILi4ELi2ELi16ELb1ELb0EEEJSG_NS5_IJNSR_ISE_SB_EENSR_INSA_ILi16EEESB_EEEEESH_NS5_IJlSB_lEEESH_S1L_NS1C_6fusion15FusionCallbacksIS1G_NS1M_17LinearCombinationISH_fSH_fLNS_15FloatRoundStyleE2EEESG_S1K_JEEENS4_5SM1004TMEM4LOAD26SM100_TMEM_LOAD_32dp32b16xESY_NSZ_INS10_ILi2ELi4ELi3EEES13_NSR_INS5_IJNSA_ILi8EEES1I_EEENS5_IJS1I_SB_EEEEEEENS4_39AutoVectorizingCopyWithAssumedAlignmentILi128EEENS4_14SM90_TMA_STOREES21_S23_S23_EEEvvEEEEvNT_6ParamsE)
        /*0044*/ 	.word	0x00000000
.L_29:


//--------------------- .nv.compat                --------------------------
	.section	.nv.compat,"",@"SHT_CUDA_COMPAT_INFO"
	.align	4
        /*0000*/ 	.byte	0x02, 0x09, 0x01, 0x00, 0x02, 0x02, 0x02, 0x00, 0x02, 0x05, 0x05, 0x00, 0x03, 0x07, 0x01, 0x01
        /*0010*/ 	.byte	0x02, 0x03, 0x01, 0x00, 0x02, 0x06, 0x01, 0x00, 0x04, 0x0b, 0x08, 0x00, 0x09, 0x00, 0x00, 0x00
        /*0020*/ 	.byte	0x00, 0x00, 0x00, 0x00


//--------------------- .nv.info._ZN7cutlass13device_kernelINS_4gemm6kernel13GemmUniversalIN4cute5tupleIJiiiiEEENS1_10collective13CollectiveMmaINS1_35MainloopSm100TmaUmmaWarpSpecializedILi2ELi2ELi4ENS5_IJNS4_1CILi1EEESB_SB_EEEEENS5_IJNSA_ILi128EEENSA_ILi64EEESE_EEENS_10tfloat32_tENS5_IJSB_llEEESH_SI_NS4_8TiledMMAINS4_8MMA_AtomIJNS4_17SM100_MMA_TF32_SSISH_SH_fLi128ELi64ELNS4_4UMMA5MajorE1ELSN_1ELNSM_7ScaleInE0ELSO_0EEEEEENS4_6LayoutISC_NS5_IJNSA_ILi0EEESS_SS_EEEEENS5_IJNS4_10UnderscoreESV_SV_EEEEENS4_13SM90_TMA_LOADENS4_14ComposedLayoutINS4_7SwizzleILi2ELi5ELi2EEENS4_18smem_ptr_flag_bitsILi32EEENSR_INS5_IJNSA_ILi32EEENSA_ILi4EEEEEENS5_IJSB_S14_EEEEEEEvNS4_8identityESY_S19_vS1A_EENS_8epilogue10collective18CollectiveEpilogueINS1C_23Sm100TmaWarpSpecializedILi4ELi2ELi16ELb1ELb0EEEJSG_NS5_IJNSR_ISE_SB_EENSR_INSA_ILi16EEESB_EEEEESH_NS5_IJlSB_lEEESH_S1L_NS1C_6fusion15FusionCallbacksIS1G_NS1M_17LinearCombinationISH_fSH_fLNS_15FloatRoundStyleE2EEESG_S1K_JEEENS4_5SM1004TMEM4LOAD26SM100_TMEM_LOAD_32dp32b16xESY_NSZ_INS10_ILi2ELi4ELi3EEES13_NSR_INS5_IJNSA_ILi8EEES1I_EEENS5_IJS1I_SB_EEEEEEENS4_39AutoVectorizingCopyWithAssumedAlignmentILi128EEENS4_14SM90_TMA_STOREES21_S23_S23_EEEvvEEEEvNT_6ParamsE --------------------------
	.section	.nv.info._ZN7cutlass13device_kernelINS_4gemm6kernel13GemmUniversalIN4cute5tupleIJiiiiEEENS1_10collective13CollectiveMmaINS1_35MainloopSm100TmaUmmaWarpSpecializedILi2ELi2ELi4ENS5_IJNS4_1CILi1EEESB_SB_EEEEENS5_IJNSA_ILi128EEENSA_ILi64EEESE_EEENS_10tfloat32_tENS5_IJSB_llEEESH_SI_NS4_8TiledMMAINS4_8MMA_AtomIJNS4_17SM100_MMA_TF32_SSISH_SH_fLi128ELi64ELNS4_4UMMA5MajorE1ELSN_1ELNSM_7ScaleInE0ELSO_0EEEEEENS4_6LayoutISC_NS5_IJNSA_ILi0EEESS_SS_EEEEENS5_IJNS4_10UnderscoreESV_SV_EEEEENS4_13SM90_TMA_LOADENS4_14ComposedLayoutINS4_7SwizzleILi2ELi5ELi2EEENS4_18smem_ptr_flag_bitsILi32EEENSR_INS5_IJNSA_ILi32EEENSA_ILi4EEEEEENS5_IJSB_S14_EEEEEEEvNS4_8identityESY_S19_vS1A_EENS_8epilogue10collective18CollectiveEpilogueINS1C_23Sm100TmaWarpSpecializedILi4ELi2ELi16ELb1ELb0EEEJSG_NS5_IJNSR_ISE_SB_EENSR_INSA_ILi16EEESB_EEEEESH_NS5_IJlSB_lEEESH_S1L_NS1C_6fusion15FusionCallbacksIS1G_NS1M_17LinearCombinationISH_fSH_fLNS_15FloatRoundStyleE2EEESG_S1K_JEEENS4_5SM1004TMEM4LOAD26SM100_TMEM_LOAD_32dp32b16xESY_NSZ_INS10_ILi2ELi4ELi3EEES13_NSR_INS5_IJNSA_ILi8EEES1I_EEENS5_IJS1I_SB_EEEEEEENS4_39AutoVectorizingCopyWithAssumedAlignmentILi128EEENS4_14SM90_TMA_STOREES21_S23_S23_EEEvvEEEEvNT_6ParamsE,"",@"SHT_CUDA_INFO"
	.sectionflags	@""
	.align	4


	//----- nvinfo : EIATTR_CUDA_API_VERSION
	.align		4
        /*0000*/ 	.byte	0x04, 0x37
        /*0002*/ 	.short	(.L_31 - .L_30)
.L_30:
        /*0004*/ 	.word	0x00000082


	//----- nvinfo : EIATTR_KPARAM_INFO
	.align		4
.L_31:
        /*0008*/ 	.byte	0x04, 0x17
        /*000a*/ 	.short	(.L_33 - .L_32)
.L_32:
        /*000c*/ 	.word	0x00000000
        /*0010*/ 	.short	0x0000
        /*0012*/ 	.short	0x0000
        /*0014*/ 	.byte	0x00, 0xf0, 0x01, 0x20


	//----- nvinfo : EIATTR_AT_ENTRY_FRAGMENTS
	.align		4
.L_33:
        /*0018*/ 	.byte	0x04, 0x4f
        /*001a*/ 	.short	(.L_35 - .L_34)


	//   ....[0]....
.L_34:
        /*001c*/ 	.word	0x00000006


	//----- nvinfo : EIATTR_RESERVED_SMEM_USED
	.align		4
.L_35:
        /*0020*/ 	.byte	0x01, 0x41
	.zero		2


	//----- nvinfo : EIATTR_SPARSE_MMA_MASK
	.align		4
        /*0024*/ 	.byte	0x03, 0x50
        /*0026*/ 	.short	0x0000


	//----- nvinfo : EIATTR_TCGEN05_1CTA_USED
	.align		4
        /*0028*/ 	.byte	0x01, 0x51
	.zero		2


	//----- nvinfo : EIATTR_MAXREG_COUNT
	.align		4
        /*002c*/ 	.byte	0x03, 0x1b
        /*002e*/ 	.short	0x00ff


	//----- nvinfo : EIATTR_NUM_BARRIERS
	.align		4
        /*0030*/ 	.byte	0x02, 0x4c
        /*0032*/ 	.byte	0x07
	.zero		1


	//----- nvinfo : EIATTR_EXTERNS
	.align		4
        /*0034*/ 	.byte	0x04, 0x0f
        /*0036*/ 	.short	(.L_37 - .L_36)


	//   ....[0]....
	.align		4
.L_36:
        /*0038*/ 	.word	index@(__assertfail)


	//----- nvinfo : EIATTR_MERCURY_ISA_VERSION
	.align		4
.L_37:
        /*003c*/ 	.byte	0x03, 0x5f
        /*003e*/ 	.short	0x0101


	//----- nvinfo : EIATTR_INT_WARP_WIDE_INSTR_OFFSETS
	.align		4
        /*0040*/ 	.byte	0x04, 0x31
        /*0042*/ 	.short	(.L_39 - .L_38)


	//   ....[0]....
.L_38:
        /*0044*/ 	.word	0x00002130


	//   ....[1]....
        /*0048*/ 	.word	0x00003fa0


	//   ....[2]....
        /*004c*/ 	.word	0x00003fc0


	//   ....[3]....
        /*0050*/ 	.word	0x00003ff0


	//   ....[4]....
        /*0054*/ 	.word	0x00004930


	//   ....[5]....
        /*0058*/ 	.word	0x000049a0


	//   ....[6]....
        /*005c*/ 	.word	0x00004a90


	//   ....[7]....
        /*0060*/ 	.word	0x00004b10


	//   ....[8]....
        /*0064*/ 	.word	0x00004c20


	//   ....[9]....
        /*0068*/ 	.word	0x00004cb0


	//   ....[10]....
        /*006c*/ 	.word	0x00004e90


	//   ....[11]....
        /*0070*/ 	.word	0x00004f40


	//----- nvinfo : EIATTR_COOP_GROUP_MASK_REGIDS
	.align		4
.L_39:
        /*0074*/ 	.byte	0x04, 0x29
        /*0076*/ 	.short	(.L_41 - .L_40)


	//   ....[0]....
.L_40:
        /*0078*/ 	.word	0xffffffff


	//   ....[1]....
        /*007c*/ 	.word	0xffffffff


	//   ....[2]....
        /*0080*/ 	.word	0xffffffff


	//   ....[3]....
        /*0084*/ 	.word	0xffffffff


	//   ....[4]....
        /*0088*/ 	.word	0xffffffff


	//   ....[5]....
        /*008c*/ 	.word	0xffffffff


	//   ....[6]....
        /*0090*/ 	.word	0xffffffff


	//   ....[7]....
        /*0094*/ 	.word	0xffffffff


	//   ....[8]....
        /*0098*/ 	.word	0xffffffff


	//   ....[9]....
        /*009c*/ 	.word	0xffffffff


	//   ....[10]....
        /*00a0*/ 	.word	0xffffffff


	//   ....[11]....
        /*00a4*/ 	.word	0xffffffff


	//   ....[12]....
        /*00a8*/ 	.word	0xffffffff


	//----- nvinfo : EIATTR_COOP_GROUP_INSTR_OFFSETS
	.align		4
.L_41:
        /*00ac*/ 	.byte	0x04, 0x28
        /*00ae*/ 	.short	(.L_43 - .L_42)


	//   ....[0]....
.L_42:
        /*00b0*/ 	.word	0x00000090


	//   ....[1]....
        /*00b4*/ 	.word	0x000004d0


	//   ....[2]....
        /*00b8*/ 	.word	0x00000600


	//   ....[3]....
        /*00bc*/ 	.word	0x000007a0


	//   ....[4]....
        /*00c0*/ 	.word	0x000008a0


	//   ....[5]....
        /*00c4*/ 	.word	0x00000a10


	//   ....[6]....
        /*00c8*/ 	.word	0x00000bb0


	//   ....[7]....
        /*00cc*/ 	.word	0x00002010


	//   ....[8]....
        /*00d0*/ 	.word	0x00002cd0


	//   ....[9]....
        /*00d4*/ 	.word	0x00002ee0


	//   ....[10]....
        /*00d8*/ 	.word	0x00002f10


	//   ....[11]....
        /*00dc*/ 	.word	0x00003e70


	//   ....[12]....
        /*00e0*/ 	.word	0x000040b0


	//----- nvinfo : EIATTR_VRC_CTA_INIT_COUNT
	.align		4
.L_43:
        /*00e4*/ 	.byte	0x02, 0x4a
        /*00e6*/ 	.byte	0x80
	.zero		1


	//----- nvinfo : EIATTR_SYSCALL_OFFSETS
	.align		4
        /*00e8*/ 	.byte	0x04, 0x46
        /*00ea*/ 	.short	(.L_45 - .L_44)


	//   ....[0]....
.L_44:
        /*00ec*/ 	.word	0x00005a70


	//   ....[1]....
        /*00f0*/ 	.word	0x00005b60


	//   ....[2]....
        /*00f4*/ 	.word	0x000062d0


	//   ....[3]....
        /*00f8*/ 	.word	0x00006c50


	//   ....[4]....
        /*00fc*/ 	.word	0x000075a0


	//   ....[5]....
        /*0100*/ 	.word	0x00007ef0


	//----- nvinfo : EIATTR_MBARRIER_INSTR_OFFSETS
	.align		4
.L_45:
        /*0104*/ 	.byte	0x04, 0x39
        /*0106*/ 	.short	(.L_47 - .L_46)


	//   ....[0]....
.L_46:
        /*0108*/ 	.word	0x000005b0
        /*010c*/ 	.word	0x000000ff
        /*0110*/ 	.word	0x00000000
        /*0114*/ 	.short	0x0100
        /*0116*/ 	.byte	0x04
	.zero		1


	//   ....[1]....
        /*0118*/ 	.word	0x000005c0
        /*011c*/ 	.word	0x000000ff
        /*0120*/ 	.word	0x00000010
        /*0124*/ 	.short	0x0100
        /*0126*/ 	.byte	0x04
	.zero		1


	//   ....[2]....
        /*0128*/ 	.word	0x000005d0
        /*012c*/ 	.word	0x000000ff
        /*0130*/ 	.word	0x00000008
        /*0134*/ 	.short	0x0100
        /*0136*/ 	.byte	0x04
	.zero		1


	//   ....[3]....
        /*0138*/ 	.word	0x000005e0
        /*013c*/ 	.word	0x000000ff
        /*0140*/ 	.word	0x00000018
        /*0144*/ 	.short	0x0100
        /*0146*/ 	.byte	0x04
	.zero		1


	//   ....[4]....
        /*0148*/ 	.word	0x00000710
        /*014c*/ 	.word	0x000000ff
        /*0150*/ 	.word	0x00000020
        /*0154*/ 	.short	0x0100
        /*0156*/ 	.byte	0x04
	.zero		1


	//   ....[5]....
        /*0158*/ 	.word	0x00000720
        /*015c*/ 	.word	0x000000ff
        /*0160*/ 	.word	0x00000040
        /*0164*/ 	.short	0x0100
        /*0166*/ 	.byte	0x04
	.zero		1


	//   ....[6]....
        /*0168*/ 	.word	0x00000730
        /*016c*/ 	.word	0x000000ff
        /*0170*/ 	.word	0x00000028
        /*0174*/ 	.short	0x0100
        /*0176*/ 	.byte	0x04
	.zero		1


	//   ....[7]....
        /*0178*/ 	.word	0x00000740
        /*017c*/ 	.word	0x000000ff
        /*0180*/ 	.word	0x00000048
        /*0184*/ 	.short	0x0100
        /*0186*/ 	.byte	0x04
	.zero		1


	//   ....[8]....
        /*0188*/ 	.word	0x00000750
        /*018c*/ 	.word	0x000000ff
        /*0190*/ 	.word	0x00000030
        /*0194*/ 	.short	0x0100
        /*0196*/ 	.byte	0x04
	.zero		1


	//   ....[9]....
        /*0198*/ 	.word	0x00000760
        /*019c*/ 	.word	0x000000ff
        /*01a0*/ 	.word	0x00000050
        /*01a4*/ 	.short	0x0100
        /*01a6*/ 	.byte	0x04
	.zero		1


	//   ....[10]....
        /*01a8*/ 	.word	0x00000770
        /*01ac*/ 	.word	0x000000ff
        /*01b0*/ 	.word	0x00000038
        /*01b4*/ 	.short	0x0100
        /*01b6*/ 	.byte	0x04
	.zero		1


	//   ....[11]....
        /*01b8*/ 	.word	0x00000780
        /*01bc*/ 	.word	0x000000ff
        /*01c0*/ 	.word	0x00000058
        /*01c4*/ 	.short	0x0100
        /*01c6*/ 	.byte	0x04
	.zero		1


	//   ....[12]....
        /*01c8*/ 	.word	0x00000870
        /*01cc*/ 	.word	0x000000ff
        /*01d0*/ 	.word	0x00000060
        /*01d4*/ 	.short	0x0100
        /*01d6*/ 	.byte	0x06
	.zero		1


	//   ....[13]....
        /*01d8*/ 	.word	0x00000880
        /*01dc*/ 	.word	0x000000ff
        /*01e0*/ 	.word	0x00000068
        /*01e4*/ 	.short	0x0100
        /*01e6*/ 	.byte	0x06
	.zero		1


	//   ....[14]....
        /*01e8*/ 	.word	0x000009c0
        /*01ec*/ 	.word	0x000000ff
        /*01f0*/ 	.word	0x00000070
        /*01f4*/ 	.short	0x0100
        /*01f6*/ 	.byte	0x06
	.zero		1


	//   ....[15]....
        /*01f8*/ 	.word	0x000009d0
        /*01fc*/ 	.word	0x000000ff
        /*0200*/ 	.word	0x00000080
        /*0204*/ 	.short	0x0100
        /*0206*/ 	.byte	0x06
	.zero		1


	//   ....[16]....
        /*0208*/ 	.word	0x000009e0
        /*020c*/ 	.word	0x000000ff
        /*0210*/ 	.word	0x00000078
        /*0214*/ 	.short	0x0100
        /*0216*/ 	.byte	0x06
	.zero		1


	//   ....[17]....
        /*0218*/ 	.word	0x000009f0
        /*021c*/ 	.word	0x000000ff
        /*0220*/ 	.word	0x00000088
        /*0224*/ 	.short	0x0100
        /*0226*/ 	.byte	0x06
	.zero		1


	//   ....[18]....
        /*0228*/ 	.word	0x00000b20
        /*022c*/ 	.word	0x000000ff
        /*0230*/ 	.word	0x00000090
        /*0234*/ 	.short	0x0100
        /*0236*/ 	.byte	0x04
	.zero		1


	//   ....[19]....
        /*0238*/ 	.word	0x00000b30
        /*023c*/ 	.word	0x000000ff
        /*0240*/ 	.word	0x000000b0
        /*0244*/ 	.short	0x0100
        /*0246*/ 	.byte	0x04
	.zero		1


	//   ....[20]....
        /*0248*/ 	.word	0x00000b40
        /*024c*/ 	.word	0x000000ff
        /*0250*/ 	.word	0x00000098
        /*0254*/ 	.short	0x0100
        /*0256*/ 	.byte	0x04
	.zero		1


	//   ....[21]....
        /*0258*/ 	.word	0x00000b50
        /*025c*/ 	.word	0x000000ff
        /*0260*/ 	.word	0x000000b8
        /*0264*/ 	.short	0x0100
        /*0266*/ 	.byte	0x04
	.zero		1


	//   ....[22]....
        /*0268*/ 	.word	0x00000b60
        /*026c*/ 	.word	0x000000ff
        /*0270*/ 	.word	0x000000a0
        /*0274*/ 	.short	0x0100
        /*0276*/ 	.byte	0x04
	.zero		1


	//   ....[23]....
        /*0278*/ 	.word	0x00000b70
        /*027c*/ 	.word	0x000000ff
        /*0280*/ 	.word	0x000000c0
        /*0284*/ 	.short	0x0100
        /*0286*/ 	.byte	0x04
	.zero		1


	//   ....[24]....
        /*0288*/ 	.word	0x00000b80
        /*028c*/ 	.word	0x000000ff
        /*0290*/ 	.word	0x000000a8
        /*0294*/ 	.short	0x0100
        /*0296*/ 	.byte	0x04
	.zero		1


	//   ....[25]....
        /*0298*/ 	.word	0x00000b90
        /*029c*/ 	.word	0x000000ff
        /*02a0*/ 	.word	0x000000c8
        /*02a4*/ 	.short	0x0100
        /*02a6*/ 	.byte	0x04
	.zero		1


	//   ....[26]....
        /*02a8*/ 	.word	0x00000c80
        /*02ac*/ 	.word	0x000000ff
        /*02b0*/ 	.word	0x000000d0
        /*02b4*/ 	.short	0x0100
        /*02b6*/ 	.byte	0x04
	.zero		1


	//   ....[27]....
        /*02b8*/ 	.word	0x00000c90
        /*02bc*/ 	.word	0x000000ff
        /*02c0*/ 	.word	0x000000e0
        /*02c4*/ 	.short	0x0100
        /*02c6*/ 	.byte	0x04
	.zero		1


	//   ....[28]....
        /*02c8*/ 	.word	0x00000ca0
        /*02cc*/ 	.word	0x000000ff
        /*02d0*/ 	.word	0x000000d8
        /*02d4*/ 	.short	0x0100
        /*02d6*/ 	.byte	0x04
	.zero		1


	//   ....[29]....
        /*02d8*/ 	.word	0x00000cb0
        /*02dc*/ 	.word	0x000000ff
        /*02e0*/ 	.word	0x000000e8
        /*02e4*/ 	.short	0x0100
        /*02e6*/ 	.byte	0x04
	.zero		1


	//   ....[30]....
        /*02e8*/ 	.word	0x00001590
        /*02ec*/ 	.word	0x00000003
        /*02f0*/ 	.word	0x000000e0
        /*02f4*/ 	.short	0x010a
        /*02f6*/ 	.byte	0xff
	.zero		1


	//   ....[31]....
        /*02f8*/ 	.word	0x000015c0
        /*02fc*/ 	.word	0x00000003
        /*0300*/ 	.word	0x000000d0
        /*0304*/ 	.short	0x0101
        /*0306*/ 	.byte	0xff
	.zero		1


	//   ....[32]....
        /*0308*/ 	.word	0x00001690
        /*030c*/ 	.word	0x000000ff
        /*0310*/ 	.word	0x00000010
        /*0314*/ 	.short	0x010a
        /*0316*/ 	.byte	0x04
	.zero		1


	//   ....[33]....
        /*0318*/ 	.word	0x00001770
        /*031c*/ 	.word	0x000000ff
        /*0320*/ 	.word	0x00000010
        /*0324*/ 	.short	0x010a
        /*0326*/ 	.byte	0x31
	.zero		1


	//   ....[34]....
        /*0328*/ 	.word	0x00001870
        /*032c*/ 	.word	0x000000ff
        /*0330*/ 	.word	0x00000010
        /*0334*/ 	.short	0x010a
        /*0336*/ 	.byte	0x04
	.zero		1


	//   ....[35]....
        /*0338*/ 	.word	0x00001b60
        /*033c*/ 	.word	0x000000ff
        /*0340*/ 	.word	0x00000068
        /*0344*/ 	.short	0x0101
        /*0346*/ 	.byte	0x0d
	.zero		1


	//   ....[36]....
        /*0348*/ 	.word	0x00001b80
        /*034c*/ 	.word	0x000000ff
        /*0350*/ 	.word	0x00000010
        /*0354*/ 	.short	0x010a
        /*0356*/ 	.byte	0x04
	.zero		1


	//   ....[37]....
        /*0358*/ 	.word	0x00001c40
        /*035c*/ 	.word	0x000000ff
        /*0360*/ 	.word	0x00000010
        /*0364*/ 	.short	0x010a
        /*0366*/ 	.byte	0x31
	.zero		1


	//   ....[38]....
        /*0368*/ 	.word	0x00001d40
        /*036c*/ 	.word	0x000000ff
        /*0370*/ 	.word	0x00000010
        /*0374*/ 	.short	0x010a
        /*0376*/ 	.byte	0x04
	.zero		1


	//   ....[39]....
        /*0378*/ 	.word	0x00002040
        /*037c*/ 	.word	0x00000002
        /*0380*/ 	.word	0x00000070
        /*0384*/ 	.short	0x010a
        /*0386*/ 	.byte	0xff
	.zero		1


	//   ....[40]....
        /*0388*/ 	.word	0x00002100
        /*038c*/ 	.word	0x00000002
        /*0390*/ 	.word	0x00000000
        /*0394*/ 	.short	0x0101
        /*0396*/ 	.byte	0xff
	.zero		1


	//   ....[41]....
        /*0398*/ 	.word	0x00002660
        /*039c*/ 	.word	0x000000ff
        /*03a0*/ 	.word	0x00000000
        /*03a4*/ 	.short	0x010a
        /*03a6*/ 	.byte	0x04
	.zero		1


	//   ....[42]....
        /*03a8*/ 	.word	0x00002700
        /*03ac*/ 	.word	0x00000000
        /*03b0*/ 	.word	0x00000000
        /*03b4*/ 	.short	0x010a
        /*03b6*/ 	.byte	0xff
	.zero		1


	//   ....[43]....
        /*03b8*/ 	.word	0x00002820
        /*03bc*/ 	.word	0x00000000
        /*03c0*/ 	.word	0x000000d0
        /*03c4*/ 	.short	0x010a
        /*03c6*/ 	.byte	0xff
	.zero		1


	//   ....[44]....
        /*03c8*/ 	.word	0x00002880
        /*03cc*/ 	.word	0x00000004
        /*03d0*/ 	.word	0x00000000
        /*03d4*/ 	.short	0x0101
        /*03d6*/ 	.byte	0xff
	.zero		1


	//   ....[45]....
        /*03d8*/ 	.word	0x000028a0
        /*03dc*/ 	.word	0x000000ff
        /*03e0*/ 	.word	0x00000080
        /*03e4*/ 	.short	0x010a
        /*03e6*/ 	.byte	0x04
	.zero		1


	//   ....[46]....
        /*03e8*/ 	.word	0x000029c0
        /*03ec*/ 	.word	0x00000000
        /*03f0*/ 	.word	0x00000070
        /*03f4*/ 	.short	0x010a
        /*03f6*/ 	.byte	0xff
	.zero		1


	//   ....[47]....
        /*03f8*/ 	.word	0x00002ad0
        /*03fc*/ 	.word	0x00000000
        /*0400*/ 	.word	0x00000000
        /*0404*/ 	.short	0x0101
        /*0406*/ 	.byte	0xff
	.zero		1


	//   ....[48]....
        /*0408*/ 	.word	0x00002b60
        /*040c*/ 	.word	0x000000ff
        /*0410*/ 	.word	0x00000080
        /*0414*/ 	.short	0x0106
        /*0416*/ 	.byte	0x04
	.zero		1


	//   ....[49]....
        /*0418*/ 	.word	0x00002b80
        /*041c*/ 	.word	0x000000ff
        /*0420*/ 	.word	0x00000080
        /*0424*/ 	.short	0x010a
        /*0426*/ 	.byte	0x04
	.zero		1


	//   ....[50]....
        /*0428*/ 	.word	0x00002c10
        /*042c*/ 	.word	0x000000ff
        /*0430*/ 	.word	0x00000080
        /*0434*/ 	.short	0x0106
        /*0436*/ 	.byte	0x07
	.zero		1


	//   ....[51]....
        /*0438*/ 	.word	0x00002c50
        /*043c*/ 	.word	0x00000000
        /*0440*/ 	.word	0x00000080
        /*0444*/ 	.short	0x010a
        /*0446*/ 	.byte	0xff
	.zero		1


	//   ....[52]....
        /*0448*/ 	.word	0x00003190
        /*044c*/ 	.word	0x00000000
        /*0450*/ 	.word	0x00000070
        /*0454*/ 	.short	0x010a
        /*0456*/ 	.byte	0xff
	.zero		1


	//   ....[53]....
        /*0458*/ 	.word	0x000032d0
        /*045c*/ 	.word	0x00000003
        /*0460*/ 	.word	0x00000000
        /*0464*/ 	.short	0x0101
        /*0466*/ 	.byte	0xff
	.zero		1


	//   ....[54]....
        /*0468*/ 	.word	0x000032e0
        /*046c*/ 	.word	0x000000ff
        /*0470*/ 	.word	0x00000000
        /*0474*/ 	.short	0x010a
        /*0476*/ 	.byte	0x04
	.zero		1


	//   ....[55]....
        /*0478*/ 	.word	0x00003300
        /*047c*/ 	.word	0x000000ff
        /*0480*/ 	.word	0x000000b0
        /*0484*/ 	.short	0x010a
        /*0486*/ 	.byte	0x07
	.zero		1


	//   ....[56]....
        /*0488*/ 	.word	0x000033d0
        /*048c*/ 	.word	0x000000ff
        /*0490*/ 	.word	0x00000000
        /*0494*/ 	.short	0x010a
        /*0496*/ 	.byte	0x05
	.zero		1


	//   ....[57]....
        /*0498*/ 	.word	0x00003520
        /*049c*/ 	.word	0x000000ff
        /*04a0*/ 	.word	0x00000000
        /*04a4*/ 	.short	0x010a
        /*04a6*/ 	.byte	0x07
	.zero		1


	//   ....[58]....
        /*04a8*/ 	.word	0x00003c90
        /*04ac*/ 	.word	0x000000ff
        /*04b0*/ 	.word	0x00000000
        /*04b4*/ 	.short	0x010a
        /*04b6*/ 	.byte	0x04
	.zero		1


	//   ....[59]....
        /*04b8*/ 	.word	0x00003d30
        /*04bc*/ 	.word	0x000000ff
        /*04c0*/ 	.word	0x00000000
        /*04c4*/ 	.short	0x010a
        /*04c6*/ 	.byte	0x05
	.zero		1


	//   ....[60]....
        /*04c8*/ 	.word	0x00003dc0
        /*04cc*/ 	.word	0x000000ff
        /*04d0*/ 	.word	0x00000000
        /*04d4*/ 	.short	0x010a
        /*04d6*/ 	.byte	0x05
	.zero		1


	//   ....[61]....
        /*04d8*/ 	.word	0x00003e50
        /*04dc*/ 	.word	0x000000ff
        /*04e0*/ 	.word	0x00000000
        /*04e4*/ 	.short	0x010a
        /*04e6*/ 	.byte	0x04
	.zero		1


	//   ....[62]....
        /*04e8*/ 	.word	0x000042e0
        /*04ec*/ 	.word	0x00000000
        /*04f0*/ 	.word	0x00000070
        /*04f4*/ 	.short	0x010a
        /*04f6*/ 	.byte	0xff
	.zero		1


	//   ....[63]....
        /*04f8*/ 	.word	0x000043a0
        /*04fc*/ 	.word	0x00000000
        /*0500*/ 	.word	0x00000000
        /*0504*/ 	.short	0x0101
        /*0506*/ 	.byte	0xff
	.zero		1


	//   ....[64]....
        /*0508*/ 	.word	0x000046c0
        /*050c*/ 	.word	0x000000ff
        /*0510*/ 	.word	0x00000068
        /*0514*/ 	.short	0x010a
        /*0516*/ 	.byte	0x04
	.zero		1


	//   ....[65]....
        /*0518*/ 	.word	0x000048b0
        /*051c*/ 	.word	0x000000ff
        /*0520*/ 	.word	0x00000040
        /*0524*/ 	.short	0x010a
        /*0526*/ 	.byte	0x04
	.zero		1


	//   ....[66]....
        /*0528*/ 	.word	0x00004a30
        /*052c*/ 	.word	0x000000ff
        /*0530*/ 	.word	0x00000020
        /*0534*/ 	.short	0x010b
        /*0536*/ 	.byte	0x04
	.zero		1


	//   ....[67]....
        /*0538*/ 	.word	0x00004a40
        /*053c*/ 	.word	0x000000ff
        /*0540*/ 	.word	0x00000000
        /*0544*/ 	.short	0x0101
        /*0546*/ 	.byte	0x05
	.zero		1


	//   ....[68]....
        /*0548*/ 	.word	0x00004a60
        /*054c*/ 	.word	0x000000ff
        /*0550*/ 	.word	0x00000048
        /*0554*/ 	.short	0x010a
        /*0556*/ 	.byte	0x04
	.zero		1


	//   ....[69]....
        /*0558*/ 	.word	0x00004bc0
        /*055c*/ 	.word	0x000000ff
        /*0560*/ 	.word	0x00000028
        /*0564*/ 	.short	0x010b
        /*0566*/ 	.byte	0x04
	.zero		1


	//   ....[70]....
        /*0568*/ 	.word	0x00004bd0
        /*056c*/ 	.word	0x000000ff
        /*0570*/ 	.word	0x00000000
        /*0574*/ 	.short	0x0101
        /*0576*/ 	.byte	0x05
	.zero		1


	//   ....[71]....
        /*0578*/ 	.word	0x00004be0
        /*057c*/ 	.word	0x000000ff
        /*0580*/ 	.word	0x00000050
        /*0584*/ 	.short	0x010a
        /*0586*/ 	.byte	0x04
	.zero		1


	//   ....[72]....
        /*0588*/ 	.word	0x00004d80
        /*058c*/ 	.word	0x000000ff
        /*0590*/ 	.word	0x00000030
        /*0594*/ 	.short	0x010b
        /*0596*/ 	.byte	0x04
	.zero		1


	//   ....[73]....
        /*0598*/ 	.word	0x00004df0
        /*059c*/ 	.word	0x000000ff
        /*05a0*/ 	.word	0x00000000
        /*05a4*/ 	.short	0x0101
        /*05a6*/ 	.byte	0x05
	.zero		1


	//   ....[74]....
        /*05a8*/ 	.word	0x00004e20
        /*05ac*/ 	.word	0x000000ff
        /*05b0*/ 	.word	0x00000058
        /*05b4*/ 	.short	0x010a
        /*05b6*/ 	.byte	0x04
	.zero		1


	//   ....[75]....
        /*05b8*/ 	.word	0x00005030
        /*05bc*/ 	.word	0x000000ff
        /*05c0*/ 	.word	0x00000038
        /*05c4*/ 	.short	0x010b
        /*05c6*/ 	.byte	0x04
	.zero		1


	//   ....[76]....
        /*05c8*/ 	.word	0x00005050
        /*05cc*/ 	.word	0x000000ff
        /*05d0*/ 	.word	0x00000000
        /*05d4*/ 	.short	0x0101
        /*05d6*/ 	.byte	0x0d
	.zero		1


	//   ....[77]....
        /*05d8*/ 	.word	0x00005080
        /*05dc*/ 	.word	0x000000ff
        /*05e0*/ 	.word	0x00000040
        /*05e4*/ 	.short	0x010a
        /*05e6*/ 	.byte	0x04
	.zero		1


	//   ....[78]....
        /*05e8*/ 	.word	0x000050a0
        /*05ec*/ 	.word	0x000000ff
        /*05f0*/ 	.word	0x00000048
        /*05f4*/ 	.short	0x010a
        /*05f6*/ 	.byte	0x04
	.zero		1


	//   ....[79]....
        /*05f8*/ 	.word	0x000050c0
        /*05fc*/ 	.word	0x000000ff
        /*0600*/ 	.word	0x00000050
        /*0604*/ 	.short	0x010a
        /*0606*/ 	.byte	0x04
	.zero		1


	//   ....[80]....
        /*0608*/ 	.word	0x00005100
        /*060c*/ 	.word	0x00000000
        /*0610*/ 	.word	0x00000058
        /*0614*/ 	.short	0x010a
        /*0616*/ 	.byte	0xff
	.zero		1


	//   ....[81]....
        /*0618*/ 	.word	0x00005430
        /*061c*/ 	.word	0x00000000
        /*0620*/ 	.word	0x00000070
        /*0624*/ 	.short	0x010a
        /*0626*/ 	.byte	0xff
	.zero		1


	//   ....[82]....
        /*0628*/ 	.word	0x00005540
        /*062c*/ 	.word	0x00000000
        /*0630*/ 	.word	0x00000000
        /*0634*/ 	.short	0x0101
        /*0636*/ 	.byte	0xff
	.zero		1


	//   ....[83]....
        /*0638*/ 	.word	0x00005f90
        /*063c*/ 	.word	0x000000ff
        /*0640*/ 	.word	0x00000020
        /*0644*/ 	.short	0x010a
        /*0646*/ 	.byte	0x24
	.zero		1


	//   ....[84]....
        /*0648*/ 	.word	0x00005fd0
        /*064c*/ 	.word	0x00000058
        /*0650*/ 	.word	0x00000090
        /*0654*/ 	.short	0x010a
        /*0656*/ 	.byte	0xff
	.zero		1


	//   ....[85]....
        /*0658*/ 	.word	0x000060c0
        /*065c*/ 	.word	0x000000ff
        /*0660*/ 	.word	0x00000020
        /*0664*/ 	.short	0x010a
        /*0666*/ 	.byte	0x24
	.zero		1


	//   ....[86]....
        /*0668*/ 	.word	0x000061b0
        /*066c*/ 	.word	0x00000058
        /*0670*/ 	.word	0x00000090
        /*0674*/ 	.short	0x010a
        /*0676*/ 	.byte	0xff
	.zero		1


	//   ....[87]....
        /*0678*/ 	.word	0x00006980
        /*067c*/ 	.word	0x00000000
        /*0680*/ 	.word	0x00000000
        /*0684*/ 	.short	0x0101
        /*0686*/ 	.byte	0xff
	.zero		1


	//   ....[88]....
        /*0688*/ 	.word	0x00006990
        /*068c*/ 	.word	0x00000003
        /*0690*/ 	.word	0x00000020
        /*0694*/ 	.short	0x010a
        /*0696*/ 	.byte	0xff
	.zero		1


	//   ....[89]....
        /*0698*/ 	.word	0x00006a70
        /*069c*/ 	.word	0x00000003
        /*06a0*/ 	.word	0x00000020
        /*06a4*/ 	.short	0x010a
        /*06a6*/ 	.byte	0xff
	.zero		1


	//   ....[90]....
        /*06a8*/ 	.word	0x000072d0
        /*06ac*/ 	.word	0x0000005b
        /*06b0*/ 	.word	0x00000000
        /*06b4*/ 	.short	0x0101
        /*06b6*/ 	.byte	0xff
	.zero		1


	//   ....[91]....
        /*06b8*/ 	.word	0x000072f0
        /*06bc*/ 	.word	0x0000005c
        /*06c0*/ 	.word	0x00000020
        /*06c4*/ 	.short	0x010a
        /*06c6*/ 	.byte	0xff
	.zero		1


	//   ....[92]....
        /*06c8*/ 	.word	0x000073c0
        /*06cc*/ 	.word	0x0000005c
        /*06d0*/ 	.word	0x00000020
        /*06d4*/ 	.short	0x010a
        /*06d6*/ 	.byte	0xff
	.zero		1


	//   ....[93]....
        /*06d8*/ 	.word	0x00007c20
        /*06dc*/ 	.word	0x0000005b
        /*06e0*/ 	.word	0x00000000
        /*06e4*/ 	.short	0x0101
        /*06e6*/ 	.byte	0xff
	.zero		1


	//   ....[94]....
        /*06e8*/ 	.word	0x00007c40
        /*06ec*/ 	.word	0x0000005c
        /*06f0*/ 	.word	0x00000020
        /*06f4*/ 	.short	0x010a
        /*06f6*/ 	.byte	0xff
	.zero		1


	//   ....[95]....
        /*06f8*/ 	.word	0x00007d10
        /*06fc*/ 	.word	0x0000005c
        /*0700*/ 	.word	0x00000020
        /*0704*/ 	.short	0x010a
        /*0706*/ 	.byte	0xff
	.zero		1


	//   ....[96]....
        /*0708*/ 	.word	0x000081e0
        /*070c*/ 	.word	0x000000ff
        /*0710*/ 	.word	0x00000000
        /*0714*/ 	.short	0x0101
        /*0716*/ 	.byte	0x04
	.zero		1


	//   ....[97]....
        /*0718*/ 	.word	0x000085d0
        /*071c*/ 	.word	0x00000002
        /*0720*/ 	.word	0x00000000
        /*0724*/ 	.short	0x0101
        /*0726*/ 	.byte	0xff
	.zero		1


	//   ....[98]....
        /*0728*/ 	.word	0x00008840
        /*072c*/ 	.word	0x000000ff
        /*0730*/ 	.word	0x00000000
        /*0734*/ 	.short	0x0101
        /*0736*/ 	.byte	0x04
	.zero		1


	//   ....[99]....
        /*0738*/ 	.word	0x00008860
        /*073c*/ 	.word	0x00000003
        /*0740*/ 	.word	0x000000e0
        /*0744*/ 	.short	0x010a
        /*0746*/ 	.byte	0xff
	.zero		1


	//   ....[100]....
        /*0748*/ 	.word	0x000088c0
        /*074c*/ 	.word	0x00000002
        /*0750*/ 	.word	0x00000010
        /*0754*/ 	.short	0x010a
        /*0756*/ 	.byte	0xff
	.zero		1


	//   ....[101]....
        /*0758*/ 	.word	0x00008920
        /*075c*/ 	.word	0x00000002
        /*0760*/ 	.word	0x00000010
        /*0764*/ 	.short	0x010a
        /*0766*/ 	.byte	0xff
	.zero		1


	//   ....[102]....
        /*0768*/ 	.word	0x00008970
        /*076c*/ 	.word	0x00000002
        /*0770*/ 	.word	0x00000070
        /*0774*/ 	.short	0x010a
        /*0776*/ 	.byte	0xff
	.zero		1


	//   ....[103]....
        /*0778*/ 	.word	0x000089d0
        /*077c*/ 	.word	0x00000000
        /*0780*/ 	.word	0x00000000
        /*0784*/ 	.short	0x010a
        /*0786*/ 	.byte	0xff
	.zero		1


	//   ....[104]....
        /*0788*/ 	.word	0x00008a20
        /*078c*/ 	.word	0x00000000
        /*0790*/ 	.word	0x000000d0
        /*0794*/ 	.short	0x010a
        /*0796*/ 	.byte	0xff
	.zero		1


	//   ....[105]....
        /*0798*/ 	.word	0x00008a80
        /*079c*/ 	.word	0x00000000
        /*07a0*/ 	.word	0x00000080
        /*07a4*/ 	.short	0x010a
        /*07a6*/ 	.byte	0xff
	.zero		1


	//   ....[106]....
        /*07a8*/ 	.word	0x00008ad0
        /*07ac*/ 	.word	0x00000000
        /*07b0*/ 	.word	0x00000070
        /*07b4*/ 	.short	0x010a
        /*07b6*/ 	.byte	0xff
	.zero		1


	//   ....[107]....
        /*07b8*/ 	.word	0x00008b30
        /*07bc*/ 	.word	0x00000000
        /*07c0*/ 	.word	0x00000080
        /*07c4*/ 	.short	0x010a
        /*07c6*/ 	.byte	0xff
	.zero		1


	//   ....[108]....
        /*07c8*/ 	.word	0x00008b80
        /*07cc*/ 	.word	0x00000000
        /*07d0*/ 	.word	0x00000070
        /*07d4*/ 	.short	0x010a
        /*07d6*/ 	.byte	0xff
	.zero		1


	//   ....[109]....
        /*07d8*/ 	.word	0x00008bf0
        /*07dc*/ 	.word	0x00000003
        /*07e0*/ 	.word	0x000000b0
        /*07e4*/ 	.short	0x010a
        /*07e6*/ 	.byte	0xff
	.zero		1


	//   ....[110]....
        /*07e8*/ 	.word	0x00008c50
        /*07ec*/ 	.word	0x00000000
        /*07f0*/ 	.word	0x00000000
        /*07f4*/ 	.short	0x010a
        /*07f6*/ 	.byte	0xff
	.zero		1


	//   ....[111]....
        /*07f8*/ 	.word	0x00008cb0
        /*07fc*/ 	.word	0x00000000
        /*0800*/ 	.word	0x00000000
        /*0804*/ 	.short	0x010a
        /*0806*/ 	.byte	0xff
	.zero		1


	//   ....[112]....
        /*0808*/ 	.word	0x00008d10
        /*080c*/ 	.word	0x00000000
        /*0810*/ 	.word	0x00000000
        /*0814*/ 	.short	0x010a
        /*0816*/ 	.byte	0xff
	.zero		1


	//   ....[113]....
        /*0818*/ 	.word	0x00008d70
        /*081c*/ 	.word	0x00000000
        /*0820*/ 	.word	0x00000000
        /*0824*/ 	.short	0x010a
        /*0826*/ 	.byte	0xff
	.zero		1


	//   ....[114]....
        /*0828*/ 	.word	0x00008dd0
        /*082c*/ 	.word	0x00000000
        /*0830*/ 	.word	0x00000000
        /*0834*/ 	.short	0x010a
        /*0836*/ 	.byte	0xff
	.zero		1


	//   ....[115]....
        /*0838*/ 	.word	0x00008e20
        /*083c*/ 	.word	0x00000000
        /*0840*/ 	.word	0x00000070
        /*0844*/ 	.short	0x010a
        /*0846*/ 	.byte	0xff
	.zero		1


	//   ....[116]....
        /*0848*/ 	.word	0x00008e80
        /*084c*/ 	.word	0x00000000
        /*0850*/ 	.word	0x00000068
        /*0854*/ 	.short	0x010a
        /*0856*/ 	.byte	0xff
	.zero		1


	//   ....[117]....
        /*0858*/ 	.word	0x00008ee0
        /*085c*/ 	.word	0x00000003
        /*0860*/ 	.word	0x00000040
        /*0864*/ 	.short	0x010a
        /*0866*/ 	.byte	0xff
	.zero		1


	//   ....[118]....
        /*0868*/ 	.word	0x00008f40
        /*086c*/ 	.word	0x00000003
        /*0870*/ 	.word	0x00000048
        /*0874*/ 	.short	0x010a
        /*0876*/ 	.byte	0xff
	.zero		1


	//   ....[119]....
        /*0878*/ 	.word	0x00008fa0
        /*087c*/ 	.word	0x00000003
        /*0880*/ 	.word	0x00000050
        /*0884*/ 	.short	0x010a
        /*0886*/ 	.byte	0xff
	.zero		1


	//   ....[120]....
        /*0888*/ 	.word	0x00009000
        /*088c*/ 	.word	0x00000003
        /*0890*/ 	.word	0x00000058
        /*0894*/ 	.short	0x010a
        /*0896*/ 	.byte	0xff
	.zero		1


	//   ....[121]....
        /*0898*/ 	.word	0x00009060
        /*089c*/ 	.word	0x00000000
        /*08a0*/ 	.word	0x00000040
        /*08a4*/ 	.short	0x010a
        /*08a6*/ 	.byte	0xff
	.zero		1


	//   ....[122]....
        /*08a8*/ 	.word	0x000090c0
        /*08ac*/ 	.word	0x00000000
        /*08b0*/ 	.word	0x00000048
        /*08b4*/ 	.short	0x010a
        /*08b6*/ 	.byte	0xff
	.zero		1


	//   ....[123]....
        /*08b8*/ 	.word	0x00009120
        /*08bc*/ 	.word	0x00000000
        /*08c0*/ 	.word	0x00000050
        /*08c4*/ 	.short	0x010a
        /*08c6*/ 	.byte	0xff
	.zero		1


	//   ....[124]....
        /*08c8*/ 	.word	0x00009170
        /*08cc*/ 	.word	0x00000000
        /*08d0*/ 	.word	0x00000070
        /*08d4*/ 	.short	0x010a
        /*08d6*/ 	.byte	0xff
	.zero		1


	//   ....[125]....
        /*08d8*/ 	.word	0x000091d0
        /*08dc*/ 	.word	0x00000000
        /*08e0*/ 	.word	0x00000020
        /*08e4*/ 	.short	0x010a
        /*08e6*/ 	.byte	0xff
	.zero		1


	//   ....[126]....
        /*08e8*/ 	.word	0x00009220
        /*08ec*/ 	.word	0x00000058
        /*08f0*/ 	.word	0x00000090
        /*08f4*/ 	.short	0x010a
        /*08f6*/ 	.byte	0xff
	.zero		1


	//   ....[127]....
        /*08f8*/ 	.word	0x00009270
        /*08fc*/ 	.word	0x00000003
        /*0900*/ 	.word	0x00000020
        /*0904*/ 	.short	0x010a
        /*0906*/ 	.byte	0xff
	.zero		1


	//   ....[128]....
        /*0908*/ 	.word	0x000092c0
        /*090c*/ 	.word	0x0000005c
        /*0910*/ 	.word	0x00000020
        /*0914*/ 	.short	0x010a
        /*0916*/ 	.byte	0xff
	.zero		1


	//   ....[129]....
        /*0918*/ 	.word	0x00009310
        /*091c*/ 	.word	0x0000005c
        /*0920*/ 	.word	0x00000020
        /*0924*/ 	.short	0x010a
        /*0926*/ 	.byte	0xff
	.zero		1


	//----- nvinfo : EIATTR_NUM_MBARRIERS
	.align		4
.L_47:
        /*0928*/ 	.byte	0x03, 0x38
        /*092a*/ 	.short	0x001e


	//----- nvinfo : EIATTR_EXIT_INSTR_OFFSETS
	.align		4
        /*092c*/ 	.byte	0x04, 0x1c
        /*092e*/ 	.short	(.L_49 - .L_48)


	//   ....[0]....
.L_48:
        /*0930*/ 	.word	0x00002730


	//   ....[1]....
        /*0934*/ 	.word	0x00002c20


	//   ....[2]....
        /*0938*/ 	.word	0x00002c80


	//   ....[3]....
        /*093c*/ 	.word	0x000040c0


	//   ....[4]....
        /*0940*/ 	.word	0x00005130


	//   ....[5]....
        /*0944*/ 	.word	0x00005170


	//   ....[6]....
        /*0948*/ 	.word	0x00008730


	//   ....[7]....
        /*094c*/ 	.word	0x000087b0


	//   ....[8]....
        /*0950*/ 	.word	0x000087e0


	//   ....[9]....
        /*0954*/ 	.word	0x00008850


	//----- nvinfo : EIATTR_MAX_THREADS
	.align		4
.L_49:
        /*0958*/ 	.byte	0x04, 0x05
        /*095a*/ 	.short	(.L_51 - .L_50)
.L_50:
        /*095c*/ 	.word	0x00000100
        /*0960*/ 	.word	0x00000001
        /*0964*/ 	.word	0x00000001


	//----- nvinfo : EIATTR_CRS_STACK_SIZE
	.align		4
.L_51:
        /*0968*/ 	.byte	0x04, 0x1e
        /*096a*/ 	.short	(.L_53 - .L_52)
.L_52:
        /*096c*/ 	.word	0x00000000


	//----- nvinfo : EIATTR_CBANK_PARAM_SIZE
	.align		4
.L_53:
        /*0970*/ 	.byte	0x03, 0x19
        /*0972*/ 	.short	0x0800


	//----- nvinfo : EIATTR_PARAM_CBANK
	.align		4
        /*0974*/ 	.byte	0x04, 0x0a
        /*0976*/ 	.short	(.L_55 - .L_54)
	.align		4
.L_54:
        /*0978*/ 	.word	index@(.nv.constant0._ZN7cutlass13device_kernelINS_4gemm6kernel13GemmUniversalIN4cute5tupleIJiiiiEEENS1_10collective13CollectiveMmaINS1_35MainloopSm100TmaUmmaWarpSpecializedILi2ELi2ELi4ENS5_IJNS4_1CILi1EEESB_SB_EEEEENS5_IJNSA_ILi128EEENSA_ILi64EEESE_EEENS_10tfloat32_tENS5_IJSB_llEEESH_SI_NS4_8TiledMMAINS4_8MMA_AtomIJNS4_17SM100_MMA_TF32_SSISH_SH_fLi128ELi64ELNS4_4UMMA5MajorE1ELSN_1ELNSM_7ScaleInE0ELSO_0EEEEEENS4_6LayoutISC_NS5_IJNSA_ILi0EEESS_SS_EEEEENS5_IJNS4_10UnderscoreESV_SV_EEEEENS4_13SM90_TMA_LOADENS4_14ComposedLayoutINS4_7SwizzleILi2ELi5ELi2EEENS4_18smem_ptr_flag_bitsILi32EEENSR_INS5_IJNSA_ILi32EEENSA_ILi4EEEEEENS5_IJSB_S14_EEEEEEEvNS4_8identityESY_S19_vS1A_EENS_8epilogue10collective18CollectiveEpilogueINS1C_23Sm100TmaWarpSpecializedILi4ELi2ELi16ELb1ELb0EEEJSG_NS5_IJNSR_ISE_SB_EENSR_INSA_ILi16EEESB_EEEEESH_NS5_IJlSB_lEEESH_S1L_NS1C_6fusion15FusionCallbacksIS1G_NS1M_17LinearCombinationISH_fSH_fLNS_15FloatRoundStyleE2EEESG_S1K_JEEENS4_5SM1004TMEM4LOAD26SM100_TMEM_LOAD_32dp32b16xESY_NSZ_INS10_ILi2ELi4ELi3EEES13_NSR_INS5_IJNSA_ILi8EEES1I_EEENS5_IJS1I_SB_EEEEEEENS4_39AutoVectorizingCopyWithAssumedAlignmentILi128EEENS4_14SM90_TMA_STOREES21_S23_S23_EEEvvEEEEvNT_6ParamsE)
        /*097c*/ 	.short	0x0380
        /*097e*/ 	.short	0x0800


	//----- nvinfo : EIATTR_SW_WAR
	.align		4
.L_55:
        /*0980*/ 	.byte	0x04, 0x36
        /*0982*/ 	.short	(.L_57 - .L_56)
.L_56:
        /*0984*/ 	.word	0x00000008
.L_57:


//--------------------- .nv.callgraph             --------------------------
	.section	.nv.callgraph,"",@"SHT_CUDA_CALLGRAPH"
	.align	4
	.sectionentsize	8
	.align		4
        /*0000*/ 	.word	0x00000000
	.align		4
        /*0004*/ 	.word	0xffffffff
	.align		4
        /*0008*/ 	.word	index@(_ZN7cutlass13device_kernelINS_4gemm6kernel13GemmUniversalIN4cute5tupleIJiiiiEEENS1_10collective13CollectiveMmaINS1_35MainloopSm100TmaUmmaWarpSpecializedILi2ELi2ELi4ENS5_IJNS4_1CILi1EEESB_SB_EEEEENS5_IJNSA_ILi128EEENSA_ILi64EEESE_EEENS_10tfloat32_tENS5_IJSB_llEEESH_SI_NS4_8TiledMMAINS4_8MMA_AtomIJNS4_17SM100_MMA_TF32_SSISH_SH_fLi128ELi64ELNS4_4UMMA5MajorE1ELSN_1ELNSM_7ScaleInE0ELSO_0EEEEEENS4_6LayoutISC_NS5_IJNSA_ILi0EEESS_SS_EEEEENS5_IJNS4_10UnderscoreESV_SV_EEEEENS4_13SM90_TMA_LOADENS4_14ComposedLayoutINS4_7SwizzleILi2ELi5ELi2EEENS4_18smem_ptr_flag_bitsILi32EEENSR_INS5_IJNSA_ILi32EEENSA_ILi4EEEEEENS5_IJSB_S14_EEEEEEEvNS4_8identityESY_S19_vS1A_EENS_8epilogue10collective18CollectiveEpilogueINS1C_23Sm100TmaWarpSpecializedILi4ELi2ELi16ELb1ELb0EEEJSG_NS5_IJNSR_ISE_SB_EENSR_INSA_ILi16EEESB_EEEEESH_NS5_IJlSB_lEEESH_S1L_NS1C_6fusion15FusionCallbacksIS1G_NS1M_17LinearCombinationISH_fSH_fLNS_15FloatRoundStyleE2EEESG_S1K_JEEENS4_5SM1004TMEM4LOAD26SM100_TMEM_LOAD_32dp32b16xESY_NSZ_INS10_ILi2ELi4ELi3EEES13_NSR_INS5_IJNSA_ILi8EEES1I_EEENS5_IJS1I_SB_EEEEEEENS4_39AutoVectorizingCopyWithAssumedAlignmentILi128EEENS4_14SM90_TMA_STOREES21_S23_S23_EEEvvEEEEvNT_6ParamsE)
	.align		4
        /*000c*/ 	.word	index@(__assertfail)
	.align		4
        /*0010*/ 	.word	0x00000000
	.align		4
        /*0014*/ 	.word	0xfffffffe
	.align		4
        /*0018*/ 	.word	0x00000000
	.align		4
        /*001c*/ 	.word	0xfffffffd
	.align		4
        /*0020*/ 	.word	0x00000000
	.align		4
        /*0024*/ 	.word	0xfffffffc


//--------------------- .nv.constant4             --------------------------
	.section	.nv.constant4,"a",@progbits
	.align	8
	.align		8
.nv.constant4:
        /*0000*/ 	.dword	__assertfail
	.align		8
        /*0008*/ 	.dword	__unnamed_1
	.align		8
        /*0010*/ 	.dword	__unnamed_2
	.align		8
        /*0018*/ 	.dword	_ZN40_INTERNAL_5fafe15b_4_k_cu_59897a7a_400524cuda3std3__45__cpo5beginE
	.align		8
        /*0020*/ 	.dword	_ZN40_INTERNAL_5fafe15b_4_k_cu_59897a7a_400524cuda3std3__45__cpo3endE
	.align		8
        /*0028*/ 	.dword	_ZN40_INTERNAL_5fafe15b_4_k_cu_59897a7a_400524cuda3std3__45__cpo6cbeginE
	.align		8
        /*0030*/ 	.dword	_ZN40_INTERNAL_5fafe15b_4_k_cu_59897a7a_400524cuda3std3__45__cpo4cendE
	.align		8
        /*0038*/ 	.dword	_ZN40_INTERNAL_5fafe15b_4_k_cu_59897a7a_400524cuda3std3__442_GLOBAL__N__5fafe15b_4_k_cu_59897a7a_400526ignoreE
	.align		8
        /*0040*/ 	.dword	_ZN40_INTERNAL_5fafe15b_4_k_cu_59897a7a_400524cuda3std3__419piecewise_constructE
	.align		8
        /*0048*/ 	.dword	_ZN40_INTERNAL_5fafe15b_4_k_cu_59897a7a_400524cuda3std3__48in_placeE
	.align		8
        /*0050*/ 	.dword	_ZN40_INTERNAL_5fafe15b_4_k_cu_59897a7a_400524cuda3std6ranges3__45__cpo4swapE
	.align		8
        /*0058*/ 	.dword	_ZN40_INTERNAL_5fafe15b_4_k_cu_59897a7a_400524cuda3std6ranges3__45__cpo9iter_moveE
	.align		8
        /*0060*/ 	.dword	_ZN40_INTERNAL_5fafe15b_4_k_cu_59897a7a_400524cute7productE
	.align		8
        /*0068*/ 	.dword	_ZN40_INTERNAL_5fafe15b_4_k_cu_59897a7a_400524cute1_E
	.align		8
        /*0070*/ 	.dword	$str$25
	.align		8
        /*0078*/ 	.dword	$str$26
	.align		8
        /*0080*/ 	.dword	$str$27
	.align		8
        /*0088*/ 	.dword	$str$28


//--------------------- .text._ZN7cutlass13device_kernelINS_4gemm6kernel13GemmUniversalIN4cute5tupleIJiiiiEEENS1_10collective13CollectiveMmaINS1_35MainloopSm100TmaUmmaWarpSpecializedILi2ELi2ELi4ENS5_IJNS4_1CILi1EEESB_SB_EEEEENS5_IJNSA_ILi128EEENSA_ILi64EEESE_EEENS_10tfloat32_tENS5_IJSB_llEEESH_SI_NS4_8TiledMMAINS4_8MMA_AtomIJNS4_17SM100_MMA_TF32_SSISH_SH_fLi128ELi64ELNS4_4UMMA5MajorE1ELSN_1ELNSM_7ScaleInE0ELSO_0EEEEEENS4_6LayoutISC_NS5_IJNSA_ILi0EEESS_SS_EEEEENS5_IJNS4_10UnderscoreESV_SV_EEEEENS4_13SM90_TMA_LOADENS4_14ComposedLayoutINS4_7SwizzleILi2ELi5ELi2EEENS4_18smem_ptr_flag_bitsILi32EEENSR_INS5_IJNSA_ILi32EEENSA_ILi4EEEEEENS5_IJSB_S14_EEEEEEEvNS4_8identityESY_S19_vS1A_EENS_8epilogue10collective18CollectiveEpilogueINS1C_23Sm100TmaWarpSpecializedILi4ELi2ELi16ELb1ELb0EEEJSG_NS5_IJNSR_ISE_SB_EENSR_INSA_ILi16EEESB_EEEEESH_NS5_IJlSB_lEEESH_S1L_NS1C_6fusion15FusionCallbacksIS1G_NS1M_17LinearCombinationISH_fSH_fLNS_15FloatRoundStyleE2EEESG_S1K_JEEENS4_5SM1004TMEM4LOAD26SM100_TMEM_LOAD_32dp32b16xESY_NSZ_INS10_ILi2ELi4ELi3EEES13_NSR_INS5_IJNSA_ILi8EEES1I_EEENS5_IJS1I_SB_EEEEEEENS4_39AutoVectorizingCopyWithAssumedAlignmentILi128EEENS4_14SM90_TMA_STOREES21_S23_S23_EEEvvEEEEvNT_6ParamsE --------------------------
	.section	.text._ZN7cutlass13device_kernelINS_4gemm6kernel13GemmUniversalIN4cute5tupleIJiiiiEEENS1_10collective13CollectiveMmaINS1_35MainloopSm100TmaUmmaWarpSpecializedILi2ELi2ELi4ENS5_IJNS4_1CILi1EEESB_SB_EEEEENS5_IJNSA_ILi128EEENSA_ILi64EEESE_EEENS_10tfloat32_tENS5_IJSB_llEEESH_SI_NS4_8TiledMMAINS4_8MMA_AtomIJNS4_17SM100_MMA_TF32_SSISH_SH_fLi128ELi64ELNS4_4UMMA5MajorE1ELSN_1ELNSM_7ScaleInE0ELSO_0EEEEEENS4_6LayoutISC_NS5_IJNSA_ILi0EEESS_SS_EEEEENS5_IJNS4_10UnderscoreESV_SV_EEEEENS4_13SM90_TMA_LOADENS4_14ComposedLayoutINS4_7SwizzleILi2ELi5ELi2EEENS4_18smem_ptr_flag_bitsILi32EEENSR_INS5_IJNSA_ILi32EEENSA_ILi4EEEEEENS5_IJSB_S14_EEEEEEEvNS4_8identityESY_S19_vS1A_EENS_8epilogue10collective18CollectiveEpilogueINS1C_23Sm100TmaWarpSpecializedILi4ELi2ELi16ELb1ELb0EEEJSG_NS5_IJNSR_ISE_SB_EENSR_INSA_ILi16EEESB_EEEEESH_NS5_IJlSB_lEEESH_S1L_NS1C_6fusion15FusionCallbacksIS1G_NS1M_17LinearCombinationISH_fSH_fLNS_15FloatRoundStyleE2EEESG_S1K_JEEENS4_5SM1004TMEM4LOAD26SM100_TMEM_LOAD_32dp32b16xESY_NSZ_INS10_ILi2ELi4ELi3EEES13_NSR_INS5_IJNSA_ILi8EEES1I_EEENS5_IJS1I_SB_EEEEEEENS4_39AutoVectorizingCopyWithAssumedAlignmentILi128EEENS4_14SM90_TMA_STOREES21_S23_S23_EEEvvEEEEvNT_6ParamsE,"ax",@progbits
	.align	128
.text._ZN7cutlass13device_kernelINS_4gemm6kernel13GemmUniversalIN4cute5tupleIJiiiiEEENS1_10collective13CollectiveMmaINS1_35MainloopSm100TmaUmmaWarpSpecializedILi2ELi2ELi4ENS5_IJNS4_1CILi1EEESB_SB_EEEEENS5_IJNSA_ILi128EEENSA_ILi64EEESE_EEENS_10tfloat32_tENS5_IJSB_llEEESH_SI_NS4_8TiledMMAINS4_8MMA_AtomIJNS4_17SM100_MMA_TF32_SSISH_SH_fLi128ELi64ELNS4_4UMMA5MajorE1ELSN_1ELNSM_7ScaleInE0ELSO_0EEEEEENS4_6LayoutISC_NS5_IJNSA_ILi0EEESS_SS_EEEEENS5_IJNS4_10UnderscoreESV_SV_EEEEENS4_13SM90_TMA_LOADENS4_14ComposedLayoutINS4_7SwizzleILi2ELi5ELi2EEENS4_18smem_ptr_flag_bitsILi32EEENSR_INS5_IJNSA_ILi32EEENSA_ILi4EEEEEENS5_IJSB_S14_EEEEEEEvNS4_8identityESY_S19_vS1A_EENS_8epilogue10collective18CollectiveEpilogueINS1C_23Sm100TmaWarpSpecializedILi4ELi2ELi16ELb1ELb0EEEJSG_NS5_IJNSR_ISE_SB_EENSR_INSA_ILi16EEESB_EEEEESH_NS5_IJlSB_lEEESH_S1L_NS1C_6fusion15FusionCallbacksIS1G_NS1M_17LinearCombinationISH_fSH_fLNS_15FloatRoundStyleE2EEESG_S1K_JEEENS4_5SM1004TMEM4LOAD26SM100_TMEM_LOAD_32dp32b16xESY_NSZ_INS10_ILi2ELi4ELi3EEES13_NSR_INS5_IJNSA_ILi8EEES1I_EEENS5_IJS1I_SB_EEEEEEENS4_39AutoVectorizingCopyWithAssumedAlignmentILi128EEENS4_14SM90_TMA_STOREES21_S23_S23_EEEvvEEEEvNT_6ParamsE:
        .type           _ZN7cutlass13device_kernelINS_4gemm6kernel13GemmUniversalIN4cute5tupleIJiiiiEEENS1_10collective13CollectiveMmaINS1_35MainloopSm100TmaUmmaWarpSpecializedILi2ELi2ELi4ENS5_IJNS4_1CILi1EEESB_SB_EEEEENS5_IJNSA_ILi128EEENSA_ILi64EEESE_EEENS_10tfloat32_tENS5_IJSB_llEEESH_SI_NS4_8TiledMMAINS4_8MMA_AtomIJNS4_17SM100_MMA_TF32_SSISH_SH_fLi128ELi64ELNS4_4UMMA5MajorE1ELSN_1ELNSM_7ScaleInE0ELSO_0EEEEEENS4_6LayoutISC_NS5_IJNSA_ILi0EEESS_SS_EEEEENS5_IJNS4_10UnderscoreESV_SV_EEEEENS4_13SM90_TMA_LOADENS4_14ComposedLayoutINS4_7SwizzleILi2ELi5ELi2EEENS4_18smem_ptr_flag_bitsILi32EEENSR_INS5_IJNSA_ILi32EEENSA_ILi4EEEEEENS5_IJSB_S14_EEEEEEEvNS4_8identityESY_S19_vS1A_EENS_8epilogue10collective18CollectiveEpilogueINS1C_23Sm100TmaWarpSpecializedILi4ELi2ELi16ELb1ELb0EEEJSG_NS5_IJNSR_ISE_SB_EENSR_INSA_ILi16EEESB_EEEEESH_NS5_IJlSB_lEEESH_S1L_NS1C_6fusion15FusionCallbacksIS1G_NS1M_17LinearCombinationISH_fSH_fLNS_15FloatRoundStyleE2EEESG_S1K_JEEENS4_5SM1004TMEM4LOAD26SM100_TMEM_LOAD_32dp32b16xESY_NSZ_INS10_ILi2ELi4ELi3EEES13_NSR_INS5_IJNSA_ILi8EEES1I_EEENS5_IJS1I_SB_EEEEEEENS4_39AutoVectorizingCopyWithAssumedAlignmentILi128EEENS4_14SM90_TMA_STOREES21_S23_S23_EEEvvEEEEvNT_6ParamsE,@function
        .size           _ZN7cutlass13device_kernelINS_4gemm6kernel13GemmUniversalIN4cute5tupleIJiiiiEEENS1_10collective13CollectiveMmaINS1_35MainloopSm100TmaUmmaWarpSpecializedILi2ELi2ELi4ENS5_IJNS4_1CILi1EEESB_SB_EEEEENS5_IJNSA_ILi128EEENSA_ILi64EEESE_EEENS_10tfloat32_tENS5_IJSB_llEEESH_SI_NS4_8TiledMMAINS4_8MMA_AtomIJNS4_17SM100_MMA_TF32_SSISH_SH_fLi128ELi64ELNS4_4UMMA5MajorE1ELSN_1ELNSM_7ScaleInE0ELSO_0EEEEEENS4_6LayoutISC_NS5_IJNSA_ILi0EEESS_SS_EEEEENS5_IJNS4_10UnderscoreESV_SV_EEEEENS4_13SM90_TMA_LOADENS4_14ComposedLayoutINS4_7SwizzleILi2ELi5ELi2EEENS4_18smem_ptr_flag_bitsILi32EEENSR_INS5_IJNSA_ILi32EEENSA_ILi4EEEEEENS5_IJSB_S14_EEEEEEEvNS4_8identityESY_S19_vS1A_EENS_8epilogue10collective18CollectiveEpilogueINS1C_23Sm100TmaWarpSpecializedILi4ELi2ELi16ELb1ELb0EEEJSG_NS5_IJNSR_ISE_SB_EENSR_INSA_ILi16EEESB_EEEEESH_NS5_IJlSB_lEEESH_S1L_NS1C_6fusion15FusionCallbacksIS1G_NS1M_17LinearCombinationISH_fSH_fLNS_15FloatRoundStyleE2EEESG_S1K_JEEENS4_5SM1004TMEM4LOAD26SM100_TMEM_LOAD_32dp32b16xESY_NSZ_INS10_ILi2ELi4ELi3EEES13_NSR_INS5_IJNSA_ILi8EEES1I_EEENS5_IJS1I_SB_EEEEEEENS4_39AutoVectorizingCopyWithAssumedAlignmentILi128EEENS4_14SM90_TMA_STOREES21_S23_S23_EEEvvEEEEvNT_6ParamsE,(.L_x_174 - _ZN7cutlass13device_kernelINS_4gemm6kernel13GemmUniversalIN4cute5tupleIJiiiiEEENS1_10collective13CollectiveMmaINS1_35MainloopSm100TmaUmmaWarpSpecializedILi2ELi2ELi4ENS5_IJNS4_1CILi1EEESB_SB_EEEEENS5_IJNSA_ILi128EEENSA_ILi64EEESE_EEENS_10tfloat32_tENS5_IJSB_llEEESH_SI_NS4_8TiledMMAINS4_8MMA_AtomIJNS4_17SM100_MMA_TF32_SSISH_SH_fLi128ELi64ELNS4_4UMMA5MajorE1ELSN_1ELNSM_7ScaleInE0ELSO_0EEEEEENS4_6LayoutISC_NS5_IJNSA_ILi0EEESS_SS_EEEEENS5_IJNS4_10UnderscoreESV_SV_EEEEENS4_13SM90_TMA_LOADENS4_14ComposedLayoutINS4_7SwizzleILi2ELi5ELi2EEENS4_18smem_ptr_flag_bitsILi32EEENSR_INS5_IJNSA_ILi32EEENSA_ILi4EEEEEENS5_IJSB_S14_EEEEEEEvNS4_8identityESY_S19_vS1A_EENS_8epilogue10collective18CollectiveEpilogueINS1C_23Sm100TmaWarpSpecializedILi4ELi2ELi16ELb1ELb0EEEJSG_NS5_IJNSR_ISE_SB_EENSR_INSA_ILi16EEESB_EEEEESH_NS5_IJlSB_lEEESH_S1L_NS1C_6fusion15FusionCallbacksIS1G_NS1M_17LinearCombinationISH_fSH_fLNS_15FloatRoundStyleE2EEESG_S1K_JEEENS4_5SM1004TMEM4LOAD26SM100_TMEM_LOAD_32dp32b16xESY_NSZ_INS10_ILi2ELi4ELi3EEES13_NSR_INS5_IJNSA_ILi8EEES1I_EEENS5_IJS1I_SB_EEEEEEENS4_39AutoVectorizingCopyWithAssumedAlignmentILi128EEENS4_14SM90_TMA_STOREES21_S23_S23_EEEvvEEEEvNT_6ParamsE)
        .other          _ZN7cutlass13device_kernelINS_4gemm6kernel13GemmUniversalIN4cute5tupleIJiiiiEEENS1_10collective13CollectiveMmaINS1_35MainloopSm100TmaUmmaWarpSpecializedILi2ELi2ELi4ENS5_IJNS4_1CILi1EEESB_SB_EEEEENS5_IJNSA_ILi128EEENSA_ILi64EEESE_EEENS_10tfloat32_tENS5_IJSB_llEEESH_SI_NS4_8TiledMMAINS4_8MMA_AtomIJNS4_17SM100_MMA_TF32_SSISH_SH_fLi128ELi64ELNS4_4UMMA5MajorE1ELSN_1ELNSM_7ScaleInE0ELSO_0EEEEEENS4_6LayoutISC_NS5_IJNSA_ILi0EEESS_SS_EEEEENS5_IJNS4_10UnderscoreESV_SV_EEEEENS4_13SM90_TMA_LOADENS4_14ComposedLayoutINS4_7SwizzleILi2ELi5ELi2EEENS4_18smem_ptr_flag_bitsILi32EEENSR_INS5_IJNSA_ILi32EEENSA_ILi4EEEEEENS5_IJSB_S14_EEEEEEEvNS4_8identityESY_S19_vS1A_EENS_8epilogue10collective18CollectiveEpilogueINS1C_23Sm100TmaWarpSpecializedILi4ELi2ELi16ELb1ELb0EEEJSG_NS5_IJNSR_ISE_SB_EENSR_INSA_ILi16EEESB_EEEEESH_NS5_IJlSB_lEEESH_S1L_NS1C_6fusion15FusionCallbacksIS1G_NS1M_17LinearCombinationISH_fSH_fLNS_15FloatRoundStyleE2EEESG_S1K_JEEENS4_5SM1004TMEM4LOAD26SM100_TMEM_LOAD_32dp32b16xESY_NSZ_INS10_ILi2ELi4ELi3EEES13_NSR_INS5_IJNSA_ILi8EEES1I_EEENS5_IJS1I_SB_EEEEEEENS4_39AutoVectorizingCopyWithAssumedAlignmentILi128EEENS4_14SM90_TMA_STOREES21_S23_S23_EEEvvEEEEvNT_6ParamsE,@"STO_CUDA_ENTRY STV_DEFAULT"
_ZN7cutlass13device_kernelINS_4gemm6kernel13GemmUniversalIN4cute5tupleIJiiiiEEENS1_10collective13CollectiveMmaINS1_35MainloopSm100TmaUmmaWarpSpecializedILi2ELi2ELi4ENS5_IJNS4_1CILi1EEESB_SB_EEEEENS5_IJNSA_ILi128EEENSA_ILi64EEESE_EEENS_10tfloat32_tENS5_IJSB_llEEESH_SI_NS4_8TiledMMAINS4_8MMA_AtomIJNS4_17SM100_MMA_TF32_SSISH_SH_fLi128ELi64ELNS4_4UMMA5MajorE1ELSN_1ELNSM_7ScaleInE0ELSO_0EEEEEENS4_6LayoutISC_NS5_IJNSA_ILi0EEESS_SS_EEEEENS5_IJNS4_10UnderscoreESV_SV_EEEEENS4_13SM90_TMA_LOADENS4_14ComposedLayoutINS4_7SwizzleILi2ELi5ELi2EEENS4_18smem_ptr_flag_bitsILi32EEENSR_INS5_IJNSA_ILi32EEENSA_ILi4EEEEEENS5_IJSB_S14_EEEEEEEvNS4_8identityESY_S19_vS1A_EENS_8epilogue10collective18CollectiveEpilogueINS1C_23Sm100TmaWarpSpecializedILi4ELi2ELi16ELb1ELb0EEEJSG_NS5_IJNSR_ISE_SB_EENSR_INSA_ILi16EEESB_EEEEESH_NS5_IJlSB_lEEESH_S1L_NS1C_6fusion15FusionCallbacksIS1G_NS1M_17LinearCombinationISH_fSH_fLNS_15FloatRoundStyleE2EEESG_S1K_JEEENS4_5SM1004TMEM4LOAD26SM100_TMEM_LOAD_32dp32b16xESY_NSZ_INS10_ILi2ELi4ELi3EEES13_NSR_INS5_IJNSA_ILi8EEES1I_EEENS5_IJS1I_SB_EEEEEEENS4_39AutoVectorizingCopyWithAssumedAlignmentILi128EEENS4_14SM90_TMA_STOREES21_S23_S23_EEEvvEEEEvNT_6ParamsE:
[----:B------:R-:W1:Y:S01]  /*0000*/  LDC R1, c[0x0][0x37c] ;  /* 0x0000df00ff017b82 */ /* 0x000e620000000800 */
[----:B------:R-:W2:Y:S01]  /*0010*/  S2R R81, SR_TID.X ;  /* 0x0000000000517919 */ /* 0x000ea20000002100 */
[----:B------:R-:W3:Y:S01]  /*0020*/  LDCU.64 UR8, c[0x0][0x890] ;  /* 0x00011200ff0877ac */ /* 0x000ee20008000a00 */
[----:B------:R-:W-:Y:S02]  /*0030*/  PRMT R67, RZ, 0x7610, R67 ;  /* 0x00007610ff437816 */ /* 0x000fe40000000043 */
[----:B------:R-:W-:Y:S01]  /*0040*/  ELECT P5, URZ, PT ;  /* 0x0000000000ff782f */ /* 0x000fe200038a0000 */
[----:B------:R-:W4:Y:S01]  /*0050*/  LDCU.64 UR54, c[0x0][0x358] ;  /* 0x00006b00ff3677ac */ /* 0x000f220008000a00 */
[----:B---3--:R-:W-:-:S04]  /*0060*/  UISETP.NE.U32.AND UP0, UPT, UR8, URZ, UPT ;  /* 0x000000ff0800728c */ /* 0x008fc8000bf05070 */
[----:B------:R-:W-:Y:S01]  /*0070*/  UISETP.NE.AND.EX UP0, UPT, UR9, URZ, UPT, UP0 ;  /* 0x000000ff0900728c */ /* 0x000fe2000bf05300 */
[----:B--2---:R-:W-:-:S05]  /*0080*/  SHF.R.U32.HI R72, RZ, 0x5, R81 ;  /* 0x00000005ff487819 */ /* 0x004fca0000011651 */
[----:B------:R-:W2:Y:S02]  /*0090*/  SHFL.IDX PT, R0, R72, RZ, 0x1f ;  /* 0x00001fff48007589 */ /* 0x000ea400000e0000 */
[----:B--2---:R-:W-:Y:S01]  /*00a0*/  R2UR UR10, R0 ;  /* 0x00000000000a72ca */ /* 0x004fe200000e0000 */
[----:B-1--4-:R-:W-:-:S14]  /*00b0*/  BRA.U UP0, `(.L_x_0) ;  /* 0x00000001002c7547 */ /* 0x012fdc000b800000 */
[----:B------:R-:W1:Y:S02]  /*00c0*/  LDCU.64 UR4, c[0x0][0x888] ;  /* 0x00011100ff0477ac */ /* 0x000e640008000a00 */
[----:B-1----:R-:W-:-:S04]  /*00d0*/  UISETP.NE.U32.AND UP0, UPT, UR4, URZ, UPT ;  /* 0x000000ff0400728c */ /* 0x002fc8000bf05070 */
[----:B------:R-:W-:-:S09]  /*00e0*/  UISETP.NE.AND.EX UP0, UPT, UR5, URZ, UPT, UP0 ;  /* 0x000000ff0500728c */ /* 0x000fd2000bf05300 */
[----:B------:R-:W-:Y:S05]  /*00f0*/  BRA.U !UP0, `(.L_x_1) ;  /* 0x0000000108107547 */ /* 0x000fea000b800000 */
[----:B------:R-:W1:Y:S02]  /*0100*/  LDC.64 R2, c[0x0][0x888] ;  /* 0x00022200ff027b82 */ /* 0x000e640000000a00 */
[----:B-1----:R1:W5:Y:S01]  /*0110*/  LDG.E R35, desc[UR54][R2.64] ;  /* 0x0000003602237981 */ /* 0x002362000c1e1900 */
[----:B------:R-:W-:Y:S01]  /*0120*/  HFMA2 R67, -RZ, RZ, 0, 5.9604644775390625e-08 ;  /* 0x00000001ff437431 */ /* 0x000fe200000001ff */
[----:B------:R-:W-:Y:S05]  /*0130*/  BRA `(.L_x_0) ;  /* 0x00000000000c7947 */ /* 0x000fea0003800000 */
.L_x_1:
[----:B------:R-:W1:Y:S01]  /*0140*/  LDCU UR4, c[0x0][0x880] ;  /* 0x00011000ff0477ac */ /* 0x000e620008000800 */
[----:B------:R-:W-:Y:S01]  /*0150*/  HFMA2 R67, -RZ, RZ, 0, 5.9604644775390625e-08 ;  /* 0x00000001ff437431 */ /* 0x000fe200000001ff */
[----:B-1----:R-:W-:-:S07]  /*0160*/  MOV R35, UR4 ;  /* 0x0000000400237c02 */ /* 0x002fce0008000f00 */
.L_x_0:
[----:B------:R-:W2:Y:S02]  /*0170*/  LDCU.64 UR4, c[0x0][0x8b0] ;  /* 0x00011600ff0477ac */ /* 0x000ea40008000a00 */
[----:B--2---:R-:W-:-:S04]  /*0180*/  UISETP.NE.U32.AND UP0, UPT, UR4, URZ, UPT ;  /* 0x000000ff0400728c */ /* 0x004fc8000bf05070 */
[----:B------:R-:W-:-:S09]  /*0190*/  UISETP.NE.AND.EX UP0, UPT, UR5, URZ, UPT, UP0 ;  /* 0x000000ff0500728c */ /* 0x000fd2000bf05300 */
[----:B------:R-:W-:Y:S05]  /*01a0*/  BRA.U UP0, `(.L_x_2) ;  /* 0x0000000100247547 */ /* 0x000fea000b800000 */
[----:B------:R-:W2:Y:S02]  /*01b0*/  LDCU.64 UR4, c[0x0][0x8a8] ;  /* 0x00011500ff0477ac */ /* 0x000ea40008000a00 */
[----:B--2---:R-:W-:-:S04]  /*01c0*/  UISETP.NE.U32.AND UP0, UPT, UR4, URZ, UPT ;  /* 0x000000ff0400728c */ /* 0x004fc8000bf05070 */
[----:B------:R-:W-:-:S09]  /*01d0*/  UISETP.NE.AND.EX UP0, UPT, UR5, URZ, UPT, UP0 ;  /* 0x000000ff0500728c */ /* 0x000fd2000bf05300 */
[----:B------:R-:W-:Y:S05]  /*01e0*/  BRA.U !UP0, `(.L_x_3) ;  /* 0x00000001080c7547 */ /* 0x000fea000b800000 */
[----:B------:R-:W2:Y:S02]  /*01f0*/  LDC.64 R32, c[0x0][0x8a8] ;  /* 0x00022a00ff207b82 */ /* 0x000ea40000000a00 */
[----:B--2---:R2:W5:Y:S01]  /*0200*/  LDG.E R32, desc[UR54][R32.64] ;  /* 0x0000003620207981 */ /* 0x004562000c1e1900 */
[----:B------:R-:W-:Y:S05]  /*0210*/  BRA `(.L_x_2) ;  /* 0x0000000000087947 */ /* 0x000fea0003800000 */
.L_x_3:
[----:B------:R-:W2:Y:S02]  /*0220*/  LDCU UR4, c[0x0][0x8a0] ;  /* 0x00011400ff0477ac */ /* 0x000ea40008000800 */
[----:B--2---:R-:W-:Y:S02]  /*0230*/  MOV R32, UR4 ;  /* 0x0000000400207c02 */ /* 0x004fe40008000f00 */
.L_x_2:
[----:B------:R-:W-:Y:S01]  /*0240*/  IMAD.U32 R0, RZ, RZ, UR10 ;  /* 0x0000000aff007e24 */ /* 0x000fe2000f8e00ff */
[----:B------:R-:W-:Y:S04]  /*0250*/  BSSY.RECONVERGENT B0, `(.L_x_4) ;  /* 0x000000c000007945 */ /* 0x000fe80003800200 */
[C---:B------:R-:W-:Y:S02]  /*0260*/  ISETP.NE.OR P1, PT, R0.reuse, 0x1, !P5 ;  /* 0x000000010000780c */ /* 0x040fe40006f25670 */
[----:B------:R-:W-:-:S11]  /*0270*/  ISETP.NE.OR P0, PT, R0, 0x3, !P5 ;  /* 0x000000030000780c */ /* 0x000fd60006f05670 */
[----:B------:R-:W-:Y:S05]  /*0280*/  @P1 BRA `(.L_x_5) ;  /* 0x0000000000201947 */ /* 0x000fea0003800000 */
[----:B------:R-:W3:Y:S02]  /*0290*/  LDCU.64 UR4, c[0x0][0x348] ;  /* 0x00006900ff0477ac */ /* 0x000ee40008000a00 */
[----:B---3--:R-:W-:Y:S02]  /*02a0*/  UIADD3 UR6, UP1, UPT, UR4, 0x80, URZ ;  /* 0x0000008004067890 */ /* 0x008fe4000ff3e0ff */
[----:B------:R-:W-:Y:S02]  /*02b0*/  UIADD3 UR4, UP0, UPT, UR4, 0x180, URZ ;  /* 0x0000018004047890 */ /* 0x000fe4000ff1e0ff */
[----:B------:R-:W-:Y:S02]  /*02c0*/  UIADD3.X UR7, UPT, UPT, URZ, UR5, URZ, UP1, !UPT ;  /* 0x00000005ff077290 */ /* 0x000fe40008ffe4ff */
[----:B------:R-:W-:-:S07]  /*02d0*/  UIADD3.X UR5, UPT, UPT, URZ, UR5, URZ, UP0, !UPT ;  /* 0x00000005ff057290 */ /* 0x000fce00087fe4ff */
[----:B------:R3:W-:Y:S02]  /*02e0*/  UTMACCTL.PF [UR6] ;  /* 0x00000000060079b9 */ /* 0x0007e40008040000 */
[----:B------:R3:W-:Y:S02]  /*02f0*/  UTMACCTL.PF [UR4] ;  /* 0x00000000040079b9 */ /* 0x0007e40008040000 */
[----:B---3--:R-:W-:Y:S01]  /*0300*/  NOP ;  /* 0x0000000000007918 */ /* 0x008fe20000000000 */
.L_x_5:
[----:B------:R-:W-:Y:S05]  /*0310*/  BSYNC.RECONVERGENT B0 ;  /* 0x0000000000007941 */ /* 0x000fea0003800200 */
.L_x_4:
[----:B------:R-:W-:Y:S04]  /*0320*/  BSSY.RECONVERGENT B0, `(.L_x_6) ;  /* 0x000000a000007945 */ /* 0x000fe80003800200 */
        /* <DEDUP_REMOVED lines=9> */
.L_x_7:
[----:B------:R-:W-:Y:S05]  /*03c0*/  BSYNC.RECONVERGENT B0 ;  /* 0x0000000000007941 */ /* 0x000fea0003800200 */
.L_x_6:
[----:B------:R-:W3:Y:S01]  /*03d0*/  LDCU.64 UR4, c[0x0][0x888] ;  /* 0x00011100ff0477ac */ /* 0x000ee20008000a00 */
[----:B------:R-:W-:Y:S02]  /*03e0*/  UISETP.EQ.U32.AND UP1, UPT, UR8, URZ, UPT ;  /* 0x000000ff0800728c */ /* 0x000fe4000bf22070 */
[----:B------:R-:W-:Y:S02]  /*03f0*/  UPLOP3.LUT UP2, UPT, UPT, UPT, UPT, 0x80, 0x8 ;  /* 0x000000000008789c */ /* 0x000fe40003f4f070 */
[----:B---3--:R-:W-:-:S04]  /*0400*/  UISETP.NE.U32.AND UP0, UPT, UR4, URZ, UPT ;  /* 0x000000ff0400728c */ /* 0x008fc8000bf05070 */
[----:B------:R-:W-:-:S04]  /*0410*/  UISETP.NE.AND.EX UP0, UPT, UR5, URZ, UPT, UP0 ;  /* 0x000000ff0500728c */ /* 0x000fc8000bf05300 */
[----:B------:R-:W-:-:S04]  /*0420*/  UISETP.EQ.OR.EX UP3, UPT, UR9, URZ, !UP0, UP1 ;  /* 0x000000ff0900728c */ /* 0x000fc8000c762710 */
[----:B------:R-:W-:-:S05]  /*0430*/  UP2UR UR44, UPR, URZ, 0x8 ;  /* 0x00000008ff2c7883 */ /* 0x000fca0008000000 */
[----:B------:R-:W-:Y:S07]  /*0440*/  BRA.U !UP3, `(.L_x_8) ;  /* 0x000000010b207547 */ /* 0x000fee000b800000 */
[----:B------:R-:W-:Y:S01]  /*0450*/  UISETP.NE.U32.AND UP2, UPT, UR8, URZ, UPT ;  /* 0x000000ff0800728c */ /* 0x000fe2000bf45070 */
[----:B-----5:R-:W-:Y:S01]  /*0460*/  FSETP.NEU.AND P0, PT, R35, RZ, PT ;  /* 0x000000ff2300720b */ /* 0x020fe20003f0d000 */
[----:B------:R-:W-:Y:S02]  /*0470*/  USEL UR4, URZ, 0xffffffff, UP0 ;  /* 0xffffffffff047887 */ /* 0x000fe40008000000 */
[----:B------:R-:W-:-:S10]  /*0480*/  UISETP.NE.AND.EX UP2, UPT, UR9, URZ, UPT, UP2 ;  /* 0x000000ff0900728c */ /* 0x000fd4000bf45320 */
[----:B------:R-:W-:Y:S01]  /*0490*/  VOTEU.ANY UP1, P0 ;  /* 0x0000000000ff7886 */ /* 0x000fe20000020100 */
[----:B------:R-:W-:-:S04]  /*04a0*/  @!UP2 USEL UR4, URZ, 0xffffffff, UP1 ;  /* 0xffffffffff04a887 */ /* 0x000fc80008800000 */
[----:B------:R-:W-:-:S04]  /*04b0*/  ULOP3.LUT UR4, UR4, 0x1, URZ, 0xc0, !UPT ;  /* 0x0000000104047892 */ /* 0x000fc8000f8ec0ff */
[----:B------:R-:W-:-:S11]  /*04c0*/  UISETP.NE.U32.AND UP2, UPT, UR4, 0x1, UPT ;  /* 0x000000010400788c */ /* 0x000fd6000bf45070 */
.L_x_8:
[----:B-1----:R-:W1:Y:S01]  /*04d0*/  SHFL.IDX PT, R2, R72, RZ, 0x1f ;  /* 0x00001fff48027589 */ /* 0x002e6200000e0000 */
[----:B------:R-:W-:-:S04]  /*04e0*/  UISETP.NE.AND UP1, UPT, UR10, 0x2, UPT ;  /* 0x000000020a00788c */ /* 0x000fc8000bf25270 */
[----:B------:R-:W-:Y:S01]  /*04f0*/  USEL UR21, URZ, 0x1, UP1 ;  /* 0x00000001ff157887 */ /* 0x000fe20008800000 */
[----:B-1----:R-:W-:-:S13]  /*0500*/  ISETP.NE.AND P0, PT, R2, RZ, PT ;  /* 0x000000ff0200720c */ /* 0x002fda0003f05270 */
[----:B------:R-:W-:Y:S05]  /*0510*/  @P0 BRA `(.L_x_9) ;  /* 0x0000000000380947 */ /* 0x000fea0003800000 */
[----:B------:R-:W1:Y:S01]  /*0520*/  S2UR UR4, SR_CgaCtaId ;  /* 0x00000000000479c3 */ /* 0x000e620000008800 */
[----:B------:R-:W-:Y:S01]  /*0530*/  UMOV UR5, 0x400 ;  /* 0x0000040000057882 */ /* 0x000fe20000000000 */
[----:B------:R-:W-:Y:S01]  /*0540*/  UMOV UR6, 0x1 ;  /* 0x0000000100067882 */ /* 0x000fe20000000000 */
[----:B------:R-:W-:Y:S01]  /*0550*/  ELECT P0, URZ, PT ;  /* 0x0000000000ff782f */ /* 0x000fe20003800000 */
[----:B------:R-:W-:-:S04]  /*0560*/  UIADD3 UR6, UPT, UPT, -UR6, 0x100000, URZ ;  /* 0x0010000006067890 */ /* 0x000fc8000fffe1ff */
[----:B------:R-:W-:Y:S02]  /*0570*/  USHF.L.U32 UR7, UR6, 0xb, URZ ;  /* 0x0000000b06077899 */ /* 0x000fe400080006ff */
[----:B------:R-:W-:Y:S02]  /*0580*/  USHF.L.U32 UR6, UR6, 0x1, URZ ;  /* 0x0000000106067899 */ /* 0x000fe400080006ff */
[----:B-1----:R-:W-:Y:S01]  /*0590*/  ULEA UR4, UR4, UR5, 0x18 ;  /* 0x0000000504047291 */ /* 0x002fe2000f8ec0ff */
[----:B------:R-:W1:Y:S11]  /*05a0*/  FENCE.VIEW.ASYNC.S ;  /* 0x00000000000073c6 */ /* 0x000e760000000000 */
[----:B-1----:R1:W3:Y:S01]  /*05b0*/  SYNCS.EXCH.64 URZ, [UR4], UR6 ;  /* 0x0000000604ff75b2 */ /* 0x0022e20008000100 */
[----:B------:R1:W4:Y:S01]  /*05c0*/  SYNCS.EXCH.64 URZ, [UR4+0x10], UR6 ;  /* 0x0000100604ff75b2 */ /* 0x0003220008000100 */
[----:B------:R1:W1:Y:S01]  /*05d0*/  SYNCS.EXCH.64 URZ, [UR4+0x8], UR6 ;  /* 0x0000080604ff75b2 */ /* 0x0002620008000100 */
[----:B------:R1:W1:Y:S01]  /*05e0*/  SYNCS.EXCH.64 URZ, [UR4+0x18], UR6 ;  /* 0x0000180604ff75b2 */ /* 0x0002620008000100 */
[----:B------:R-:W-:Y:S01]  /*05f0*/  NOP ;  /* 0x0000000000007918 */ /* 0x000fe20000000000 */
.L_x_9:
[----:B------:R-:W2:Y:S01]  /*0600*/  SHFL.IDX PT, R2, R72, RZ, 0x1f ;  /* 0x00001fff48027589 */ /* 0x000ea200000e0000 */
[----:B------:R-:W-:Y:S01]  /*0610*/  NOP ;  /* 0x0000000000007918 */ /* 0x000fe20000000000 */
[----:B--2---:R-:W-:-:S13]  /*0620*/  ISETP.NE.AND P0, PT, R2, 0x1, PT ;  /* 0x000000010200780c */ /* 0x004fda0003f05270 */
[----:B------:R-:W-:Y:S05]  /*0630*/  @P0 BRA `(.L_x_10) ;  /* 0x0000000000580947 */ /* 0x000fea0003800000 */
[----:B-1----:R-:W1:Y:S01]  /*0640*/  S2UR UR4, SR_CgaCtaId ;  /* 0x00000000000479c3 */ /* 0x002e620000008800 */
[----:B------:R-:W-:Y:S01]  /*0650*/  UMOV UR5, 0x400 ;  /* 0x0000040000057882 */ /* 0x000fe20000000000 */
[----:B------:R-:W-:Y:S01]  /*0660*/  UMOV UR8, 0x20 ;  /* 0x0000002000087882 */ /* 0x000fe20000000000 */
[----:B------:R-:W-:Y:S01]  /*0670*/  UMOV UR6, 0x80 ;  /* 0x0000008000067882 */ /* 0x000fe20000000000 */
[----:B------:R-:W-:-:S04]  /*0680*/  UIADD3 UR8, UPT, UPT, -UR8, 0x100000, URZ ;  /* 0x0010000008087890 */ /* 0x000fc8000fffe1ff */
[----:B------:R-:W-:Y:S02]  /*0690*/  USHF.L.U32 UR9, UR8, 0xb, URZ ;  /* 0x0000000b08097899 */ /* 0x000fe400080006ff */
[----:B------:R-:W-:Y:S02]  /*06a0*/  USHF.L.U32 UR8, UR8, 0x1, URZ ;  /* 0x0000000108087899 */ /* 0x000fe400080006ff */
[----:B------:R-:W-:-:S04]  /*06b0*/  UIADD3 UR6, UPT, UPT, -UR6, 0x100000, URZ ;  /* 0x0010000006067890 */ /* 0x000fc8000fffe1ff */
[----:B------:R-:W-:Y:S02]  /*06c0*/  USHF.L.U32 UR7, UR6, 0xb, URZ ;  /* 0x0000000b06077899 */ /* 0x000fe400080006ff */
[----:B------:R-:W-:Y:S01]  /*06d0*/  USHF.L.U32 UR6, UR6, 0x1, URZ ;  /* 0x0000000106067899 */ /* 0x000fe200080006ff */
[----:B------:R-:W-:Y:S01]  /*06e0*/  ELECT P0, URZ, PT ;  /* 0x0000000000ff782f */ /* 0x000fe20003800000 */
[----:B-1----:R-:W-:Y:S01]  /*06f0*/  ULEA UR4, UR4, UR5, 0x18 ;  /* 0x0000000504047291 */ /* 0x002fe2000f8ec0ff */
[----:B------:R-:W1:Y:S11]  /*0700*/  FENCE.VIEW.ASYNC.S ;  /* 0x00000000000073c6 */ /* 0x000e760000000000 */
[----:B-1----:R2:W1:Y:S01]  /*0710*/  SYNCS.EXCH.64 URZ, [UR4+0x20], UR8 ;  /* 0x0000200804ff75b2 */ /* 0x0024620008000100 */
[----:B------:R2:W1:Y:S01]  /*0720*/  SYNCS.EXCH.64 URZ, [UR4+0x40], UR6 ;  /* 0x0000400604ff75b2 */ /* 0x0004620008000100 */
[----:B------:R2:W1:Y:S01]  /*0730*/  SYNCS.EXCH.64 URZ, [UR4+0x28], UR8 ;  /* 0x0000280804ff75b2 */ /* 0x0004620008000100 */
[----:B------:R2:W1:Y:S01]  /*0740*/  SYNCS.EXCH.64 URZ, [UR4+0x48], UR6 ;  /* 0x0000480604ff75b2 */ /* 0x0004620008000100 */
[----:B------:R2:W1:Y:S01]  /*0750*/  SYNCS.EXCH.64 URZ, [UR4+0x30], UR8 ;  /* 0x0000300804ff75b2 */ /* 0x0004620008000100 */
[----:B------:R2:W1:Y:S01]  /*0760*/  SYNCS.EXCH.64 URZ, [UR4+0x50], UR6 ;  /* 0x0000500604ff75b2 */ /* 0x0004620008000100 */
[----:B------:R2:W1:Y:S01]  /*0770*/  SYNCS.EXCH.64 URZ, [UR4+0x38], UR8 ;  /* 0x0000380804ff75b2 */ /* 0x0004620008000100 */
[----:B------:R2:W1:Y:S02]  /*0780*/  SYNCS.EXCH.64 URZ, [UR4+0x58], UR6 ;  /* 0x0000580604ff75b2 */ /* 0x0004640008000100 */
[----:B--2---:R-:W-:Y:S01]  /*0790*/  NOP ;  /* 0x0000000000007918 */ /* 0x004fe20000000000 */
.L_x_10:
[----:B------:R-:W2:Y:S01]  /*07a0*/  SHFL.IDX PT, R2, R72, RZ, 0x1f ;  /* 0x00001fff48027589 */ /* 0x000ea200000e0000 */
[----:B------:R-:W-:Y:S01]  /*07b0*/  NOP ;  /* 0x0000000000007918 */ /* 0x000fe20000000000 */
[----:B--2---:R-:W-:-:S13]  /*07c0*/  ISETP.NE.AND P0, PT, R2, 0x3, PT ;  /* 0x000000030200780c */ /* 0x004fda0003f05270 */
[----:B------:R-:W-:Y:S05]  /*07d0*/  @P0 BRA `(.L_x_11) ;  /* 0x0000000000300947 */ /* 0x000fea0003800000 */
[----:B-1----:R-:W1:Y:S01]  /*07e0*/  S2UR UR6, SR_CgaCtaId ;  /* 0x00000000000679c3 */ /* 0x002e620000008800 */
[----:B------:R-:W-:Y:S01]  /*07f0*/  UMOV UR4, 0x400 ;  /* 0x0000040000047882 */ /* 0x000fe20000000000 */
[----:B------:R-:W-:Y:S01]  /*0800*/  UMOV UR5, 0x20 ;  /* 0x0000002000057882 */ /* 0x000fe20000000000 */
[----:B------:R-:W-:Y:S01]  /*0810*/  ELECT P0, URZ, PT ;  /* 0x0000000000ff782f */ /* 0x000fe20003800000 */
[----:B-1----:R-:W-:Y:S02]  /*0820*/  ULEA UR6, UR6, UR4, 0x18 ;  /* 0x0000000406067291 */ /* 0x002fe4000f8ec0ff */
[----:B------:R-:W-:-:S04]  /*0830*/  UIADD3 UR4, UPT, UPT, -UR5, 0x100000, URZ ;  /* 0x0010000005047890 */ /* 0x000fc8000fffe1ff */
[----:B------:R-:W-:Y:S02]  /*0840*/  USHF.L.U32 UR5, UR4, 0xb, URZ ;  /* 0x0000000b04057899 */ /* 0x000fe400080006ff */
[----:B------:R-:W-:Y:S01]  /*0850*/  USHF.L.U32 UR4, UR4, 0x1, URZ ;  /* 0x0000000104047899 */ /* 0x000fe200080006ff */
[----:B------:R-:W1:Y:S11]  /*0860*/  FENCE.VIEW.ASYNC.S ;  /* 0x00000000000073c6 */ /* 0x000e760000000000 */
[----:B-1----:R2:W1:Y:S01]  /*0870*/  SYNCS.EXCH.64 URZ, [UR6+0x60], UR4 ;  /* 0x0000600406ff75b2 */ /* 0x0024620008000100 */
[----:B------:R2:W1:Y:S02]  /*0880*/  SYNCS.EXCH.64 URZ, [UR6+0x68], UR4 ;  /* 0x0000680406ff75b2 */ /* 0x0004640008000100 */
[----:B--2---:R-:W-:Y:S01]  /*0890*/  NOP ;  /* 0x0000000000007918 */ /* 0x004fe20000000000 */
.L_x_11:
[----:B------:R-:W2:Y:S01]  /*08a0*/  SHFL.IDX PT, R2, R72, RZ, 0x1f ;  /* 0x00001fff48027589 */ /* 0x000ea200000e0000 */
[----:B------:R-:W-:Y:S01]  /*08b0*/  NOP ;  /* 0x0000000000007918 */ /* 0x000fe20000000000 */
[----:B--2---:R-:W-:-:S13]  /*08c0*/  ISETP.NE.AND P0, PT, R2, 0x4, PT ;  /* 0x000000040200780c */ /* 0x004fda0003f05270 */
[----:B------:R-:W-:Y:S05]  /*08d0*/  @P0 BRA `(.L_x_12) ;  /* 0x00000000004c0947 */ /* 0x000fea0003800000 */
[----:B-1----:R-:W1:Y:S01]  /*08e0*/  S2UR UR6, SR_CgaCtaId ;  /* 0x00000000000679c3 */ /* 0x002e620000008800 */
[----:B------:R-:W-:Y:S01]  /*08f0*/  UMOV UR4, 0x100 ;  /* 0x0000010000047882 */ /* 0x000fe20000000000 */
[----:B------:R-:W-:Y:S01]  /*0900*/  UMOV UR5, 0x400 ;  /* 0x0000040000057882 */ /* 0x000fe20000000000 */
[----:B------:R-:W-:Y:S01]  /*0910*/  USEL UR4, UR4, 0xe0, UP2 ;  /* 0x000000e004047887 */ /* 0x000fe20009000000 */
[----:B------:R-:W-:Y:S01]  /*0920*/  UMOV UR8, 0x1 ;  /* 0x0000000100087882 */ /* 0x000fe20000000000 */
[----:B------:R-:W-:Y:S01]  /*0930*/  ELECT P0, URZ, PT ;  /* 0x0000000000ff782f */ /* 0x000fe20003800000 */
[----:B------:R-:W-:-:S04]  /*0940*/  UIADD3 UR8, UPT, UPT, -UR8, 0x100000, URZ ;  /* 0x0010000008087890 */ /* 0x000fc8000fffe1ff */
[----:B------:R-:W-:Y:S02]  /*0950*/  USHF.L.U32 UR9, UR8, 0xb, URZ ;  /* 0x0000000b08097899 */ /* 0x000fe400080006ff */
[----:B------:R-:W-:Y:S02]  /*0960*/  USHF.L.U32 UR8, UR8, 0x1, URZ ;  /* 0x0000000108087899 */ /* 0x000fe400080006ff */
[----:B-1----:R-:W-:Y:S02]  /*0970*/  ULEA UR6, UR6, UR5, 0x18 ;  /* 0x0000000506067291 */ /* 0x002fe4000f8ec0ff */
[----:B------:R-:W-:-:S04]  /*0980*/  UIADD3 UR4, UPT, UPT, -UR4, 0x100000, URZ ;  /* 0x0010000004047890 */ /* 0x000fc8000fffe1ff */
[----:B------:R-:W-:Y:S02]  /*0990*/  USHF.L.U32 UR5, UR4, 0xb, URZ ;  /* 0x0000000b04057899 */ /* 0x000fe400080006ff */
[----:B------:R-:W-:Y:S01]  /*09a0*/  USHF.L.U32 UR4, UR4, 0x1, URZ ;  /* 0x0000000104047899 */ /* 0x000fe200080006ff */
[----:B------:R-:W1:Y:S03]  /*09b0*/  FENCE.VIEW.ASYNC.S ;  /* 0x00000000000073c6 */ /* 0x000e660000000000 */
[----:B-1----:R2:W1:Y:S08]  /*09c0*/  SYNCS.EXCH.64 URZ, [UR6+0x70], UR8 ;  /* 0x0000700806ff75b2 */ /* 0x0024700008000100 */
[----:B------:R2:W1:Y:S01]  /*09d0*/  SYNCS.EXCH.64 URZ, [UR6+0x80], UR4 ;  /* 0x0000800406ff75b2 */ /* 0x0004620008000100 */
[----:B------:R2:W1:Y:S01]  /*09e0*/  SYNCS.EXCH.64 URZ, [UR6+0x78], UR8 ;  /* 0x0000780806ff75b2 */ /* 0x0004620008000100 */
[----:B------:R2:W1:Y:S02]  /*09f0*/  SYNCS.EXCH.64 URZ, [UR6+0x88], UR4 ;  /* 0x0000880406ff75b2 */ /* 0x0004640008000100 */
[----:B--2---:R-:W-:Y:S01]  /*0a00*/  NOP ;  /* 0x0000000000007918 */ /* 0x004fe20000000000 */
.L_x_12:
        /* <DEDUP_REMOVED lines=26> */
.L_x_13:
        /* <DEDUP_REMOVED lines=13> */
[----:B-1----:R2:W1:Y:S01]  /*0c80*/  SYNCS.EXCH.64 URZ, [UR4+0xd0], UR6 ;  /* 0x0000d00604ff75b2 */ /* 0x0024620008000100 */
[----:B------:R2:W1:Y:S01]  /*0c90*/  SYNCS.EXCH.64 URZ, [UR4+0xe0], UR6 ;  /* 0x0000e00604ff75b2 */ /* 0x0004620008000100 */
[----:B------:R2:W1:Y:S01]  /*0ca0*/  SYNCS.EXCH.64 URZ, [UR4+0xd8], UR6 ;  /* 0x0000d80604ff75b2 */ /* 0x0004620008000100 */
[----:B------:R2:W1:Y:S02]  /*0cb0*/  SYNCS.EXCH.64 URZ, [UR4+0xe8], UR6 ;  /* 0x0000e80604ff75b2 */ /* 0x0004640008000100 */
[----:B--2---:R-:W-:Y:S01]  /*0cc0*/  NOP ;  /* 0x0000000000007918 */ /* 0x004fe20000000000 */
.L_x_14:
[----:B------:R-:W2:Y:S01]  /*0cd0*/  S2UR UR5, SR_CTAID.X ;  /* 0x00000000000579c3 */ /* 0x000ea20000002500 */
[----:B------:R-:W-:-:S05]  /*0ce0*/  CS2R.32 R68, SR_CgaSize ;  /* 0x0000000000447805 */ /* 0x000fca0000008a00 */
[----:B------:R-:W-:-:S05]  /*0cf0*/  IMAD R68, R68, -0xa0, RZ ;  /* 0xffffff6044447824 */ /* 0x000fca00078e02ff */
[----:B-1----:R-:W-:-:S14]  /*0d00*/  R2UR UR7, R68 ;  /* 0x00000000440772ca */ /* 0x002fdc00000e0000 */
[----:B------:R-:W1:Y:S01]  /*0d10*/  LDCU UR7, c[0x0][UR7+0x2b0] ;  /* 0x00005600070777ac */ /* 0x000e620008000800 */
[----:B------:R-:W-:Y:S01]  /*0d20*/  NOP ;  /* 0x0000000000007918 */ /* 0x000fe20000000000 */
[----:B------:R-:W-:-:S05]  /*0d30*/  CS2R.32 R68, SR_CgaSize ;  /* 0x0000000000447805 */ /* 0x000fca0000008a00 */
[----:B------:R-:W-:-:S05]  /*0d40*/  IMAD R68, R68, -0xa0, RZ ;  /* 0xffffff6044447824 */ /* 0x000fca00078e02ff */
[----:B------:R-:W-:-:S14]  /*0d50*/  R2UR UR6, R68 ;  /* 0x00000000440672ca */ /* 0x000fdc00000e0000 */
[----:B------:R-:W3:Y:S01]  /*0d60*/  LDCU UR6, c[0x0][UR6+0x2b4] ;  /* 0x00005680060677ac */ /* 0x000ee20008000800 */
[----:B------:R-:W4:Y:S08]  /*0d70*/  S2UR UR4, SR_CTAID.Y ;  /* 0x00000000000479c3 */ /* 0x000f300000002600 */
[----:B------:R-:W3:Y:S01]  /*0d80*/  LDC R9, c[0x0][0xb24] ;  /* 0x0002c900ff097b82 */ /* 0x000ee20000000800 */
[----:B--2---:R-:W-:-:S02]  /*0d90*/  I2FP.F32.U32 R4, UR5 ;  /* 0x0000000500047c45 */ /* 0x004fc40008201000 */
[----:B------:R-:W-:-:S05]  /*0da0*/  CS2R.32 R5, SR_CgaSize ;  /* 0x0000000000057805 */ /* 0x000fca0000008a00 */
[----:B------:R-:W-:-:S06]  /*0db0*/  IMAD R5, R5, -0xa0, RZ ;  /* 0xffffff6005057824 */ /* 0x000fcc00078e02ff */
[----:B------:R-:W2:Y:S01]  /*0dc0*/  LDC R5, c[0x0][R5+0x2a0] ;  /* 0x0000a80005057b82 */ /* 0x000ea20000000800 */
[----:B------:R-:W-:Y:S01]  /*0dd0*/  MOV R21, UR5 ;  /* 0x0000000500157c02 */ /* 0x000fe20008000f00 */
[----:B-1----:R-:W-:Y:S01]  /*0de0*/  FMUL R4, R4, UR7 ;  /* 0x0000000704047c20 */ /* 0x002fe20008400000 */
[----:B----4-:R-:W-:Y:S02]  /*0df0*/  I2FP.F32.U32 R2, UR4 ;  /* 0x0000000400027c45 */ /* 0x010fe40008201000 */
[----:B------:R-:W-:-:S05]  /*0e00*/  CS2R.32 R3, SR_CgaSize ;  /* 0x0000000000037805 */ /* 0x000fca0000008a00 */
[----:B------:R-:W-:-:S06]  /*0e10*/  IMAD R3, R3, -0xa0, RZ ;  /* 0xffffff6003037824 */ /* 0x000fcc00078e02ff */
[----:B------:R-:W1:Y:S01]  /*0e20*/  LDC R3, c[0x0][R3+0x2a4] ;  /* 0x0000a90003037b82 */ /* 0x000e620000000800 */
[----:B------:R-:W4:Y:S01]  /*0e30*/  F2I.U32.TRUNC.NTZ R68, R4 ;  /* 0x0000000400447305 */ /* 0x000f22000020f000 */
[----:B------:R-:W-:Y:S01]  /*0e40*/  MOV R20, UR4 ;  /* 0x0000000400147c02 */ /* 0x000fe20008000f00 */
[----:B---3--:R-:W-:-:S05]  /*0e50*/  FMUL R2, R2, UR6 ;  /* 0x0000000602027c20 */ /* 0x008fca0008400000 */
[----:B------:R-:W-:Y:S01]  /*0e60*/  BAR.SYNC.DEFER_BLOCKING 0x0 ;  /* 0x0000000000007b1d */ /* 0x000fe20000010000 */
[----:B------:R-:W-:-:S05]  /*0e70*/  ISETP.GE.AND P0, PT, R9, 0x1, PT ;  /* 0x000000010900780c */ /* 0x000fca0003f06270 */
[----:B------:R-:W3:Y:S02]  /*0e80*/  F2I.U32.TRUNC.NTZ R66, R2 ;  /* 0x0000000200427305 */ /* 0x000ee4000020f000 */
[----:B------:R-:W1:Y:S01]  /*0e90*/  S2UR UR52, SR_CTAID.Z ;  /* 0x00000000003479c3 */ /* 0x000e620000002700 */
[----:B----4-:R-:W-:-:S05]  /*0ea0*/  IADD3 R68, PT, PT, -R68, RZ, RZ ;  /* 0x000000ff44447210 */ /* 0x010fca0007ffe1ff */
[----:B--2---:R-:W-:Y:S01]  /*0eb0*/  IMAD R68, R5, R68, UR5 ;  /* 0x0000000505447e24 */ /* 0x004fe2000f8e0244 */
[----:B---3--:R-:W-:-:S05]  /*0ec0*/  IADD3 R66, PT, PT, -R66, RZ, RZ ;  /* 0x000000ff42427210 */ /* 0x008fca0007ffe1ff */
[----:B-1----:R-:W-:Y:S01]  /*0ed0*/  IMAD R66, R3, R66, UR4 ;  /* 0x0000000403427e24 */ /* 0x002fe2000f8e0242 */
[----:B------:R-:W-:Y:S06]  /*0ee0*/  @!P0 BRA `(.L_x_15) ;  /* 0x0000000000b88947 */ /* 0x000fec0003800000 */
[----:B------:R-:W1:Y:S01]  /*0ef0*/  LDC.64 R4, c[0x0][0xb18] ;  /* 0x0002c600ff047b82 */ /* 0x000e620000000a00 */
[----:B------:R-:W-:-:S07]  /*0f00*/  ISETP.NE.AND P0, PT, R9, 0x1, PT ;  /* 0x000000010900780c */ /* 0x000fce0003f05270 */
[----:B------:R-:W2:Y:S08]  /*0f10*/  LDC R10, c[0x0][0xb0c] ;  /* 0x0002c300ff0a7b82 */ /* 0x000eb00000000800 */
[----:B------:R-:W3:Y:S08]  /*0f20*/  LDC R11, c[0x0][0x370] ;  /* 0x0000dc00ff0b7b82 */ /* 0x000ef00000000800 */
[----:B------:R-:W4:Y:S01]  /*0f30*/  LDC R12, c[0x0][0x374] ;  /* 0x0000dd00ff0c7b82 */ /* 0x000f220000000800 */
[----:B-1----:R-:W-:-:S07]  /*0f40*/  ISETP.NE.AND P1, PT, R4, 0x1, PT ;  /* 0x000000010400780c */ /* 0x002fce0003f25270 */
[----:B------:R-:W3:Y:S01]  /*0f50*/  LDC.64 R6, c[0x0][0xb10] ;  /* 0x0002c400ff067b82 */ /* 0x000ee20000000a00 */
[----:B--2---:R-:W-:-:S07]  /*0f60*/  ISETP.NE.AND P2, PT, R10, 0x1, PT ;  /* 0x000000010a00780c */ /* 0x004fce0003f45270 */
[----:B------:R-:W1:Y:S08]  /*0f70*/  LDC R8, c[0x0][0xb20] ;  /* 0x0002c800ff087b82 */ /* 0x000e700000000800 */
[----:B------:R-:W2:Y:S01]  /*0f80*/  LDC.64 R2, c[0x0][0xb28] ;  /* 0x0002ca00ff027b82 */ /* 0x000ea20000000a00 */
[----:B----4-:R-:W-:-:S04]  /*0f90*/  IMAD.HI.U32 R13, R12, R5, RZ ;  /* 0x000000050c0d7227 */ /* 0x010fc800078e00ff */
[----:B------:R-:W-:-:S04]  /*0fa0*/  IMAD.HI.U32 R5, R20, R5, RZ ;  /* 0x0000000514057227 */ /* 0x000fc800078e00ff */
[----:B---3--:R-:W-:-:S04]  /*0fb0*/  IMAD.HI.U32 R14, R11, R6, RZ ;  /* 0x000000060b0e7227 */ /* 0x008fc800078e00ff */
[C---:B------:R-:W-:Y:S01]  /*0fc0*/  IMAD.HI.U32 R16, R21.reuse, R6, RZ ;  /* 0x0000000615107227 */ /* 0x040fe200078e00ff */
[-C--:B------:R-:W-:Y:S02]  /*0fd0*/  @P2 SHF.R.U32.HI R11, RZ, R7.reuse, R14 ;  /* 0x00000007ff0b2219 */ /* 0x080fe4000001160e */
[-C--:B-1----:R-:W-:Y:S02]  /*0fe0*/  @P1 SHF.R.U32.HI R12, RZ, R8.reuse, R13 ;  /* 0x00000008ff0c1219 */ /* 0x082fe4000001160d */
[----:B------:R-:W-:Y:S02]  /*0ff0*/  SHF.R.U32.HI R5, RZ, R8, R5 ;  /* 0x00000008ff057219 */ /* 0x000fe40000011605 */
[----:B------:R-:W-:Y:S02]  /*1000*/  SHF.R.U32.HI R16, RZ, R7, R16 ;  /* 0x00000007ff107219 */ /* 0x000fe40000011610 */
[----:B------:R-:W-:Y:S01]  /*1010*/  SEL R5, R20, R5, !P1 ;  /* 0x0000000514057207 */ /* 0x000fe20004800000 */
[----:B--2---:R-:W-:Y:S01]  /*1020*/  IMAD.HI.U32 R14, R12, R2, RZ ;  /* 0x000000020c0e7227 */ /* 0x004fe200078e00ff */
[----:B------:R-:W-:-:S02]  /*1030*/  SEL R7, R21, R16, !P2 ;  /* 0x0000001015077207 */ /* 0x000fc40005000000 */
[----:B------:R-:W-:Y:S01]  /*1040*/  IADD3 R13, PT, PT, -R5, RZ, RZ ;  /* 0x000000ff050d7210 */ /* 0x000fe20007ffe1ff */
[----:B------:R-:W-:Y:S01]  /*1050*/  IMAD.HI.U32 R6, R11, R2, RZ ;  /* 0x000000020b067227 */ /* 0x000fe200078e00ff */
[----:B------:R-:W-:-:S03]  /*1060*/  @P0 SHF.R.U32.HI R12, RZ, R3, R14 ;  /* 0x00000003ff0c0219 */ /* 0x000fc6000001160e */
[----:B------:R-:W-:Y:S01]  /*1070*/  IMAD R13, R4, R13, R20 ;  /* 0x0000000d040d7224 */ /* 0x000fe200078e0214 */
[----:B------:R-:W-:Y:S01]  /*1080*/  @P0 SHF.R.U32.HI R11, RZ, R3, R6 ;  /* 0x00000003ff0b0219 */ /* 0x000fe20000011606 */
[----:B------:R-:W-:-:S04]  /*1090*/  IMAD R12, R12, R9, RZ ;  /* 0x000000090c0c7224 */ /* 0x000fc800078e02ff */
[----:B------:R-:W-:Y:S01]  /*10a0*/  IMAD R6, R11, R9, RZ ;  /* 0x000000090b067224 */ /* 0x000fe200078e02ff */
[----:B------:R-:W-:-:S04]  /*10b0*/  ISETP.GE.AND P1, PT, R5, R12, PT ;  /* 0x0000000c0500720c */ /* 0x000fc80003f26270 */
[----:B------:R-:W-:Y:S01]  /*10c0*/  ISETP.GE.OR P1, PT, R7, R6, P1 ;  /* 0x000000060700720c */ /* 0x000fe20000f26670 */
[----:B------:R-:W-:-:S05]  /*10d0*/  IMAD.HI.U32 R6, R5, R2, RZ ;  /* 0x0000000205067227 */ /* 0x000fca00078e00ff */
[----:B------:R-:W-:-:S04]  /*10e0*/  SHF.R.U32.HI R6, RZ, R3, R6 ;  /* 0x00000003ff067219 */ /* 0x000fc80000011606 */
[----:B------:R-:W-:-:S03]  /*10f0*/  SEL R6, R5, R6, !P0 ;  /* 0x0000000605067207 */ /* 0x000fc60004000000 */
[----:B------:R-:W-:Y:S01]  /*1100*/  @!P1 IMAD.HI.U32 R8, R7, R2, RZ ;  /* 0x0000000207089227 */ /* 0x000fe200078e00ff */
[----:B------:R-:W-:-:S04]  /*1110*/  IADD3 R2, PT, PT, -R6, RZ, RZ ;  /* 0x000000ff06027210 */ /* 0x000fc80007ffe1ff */
[----:B------:R-:W-:Y:S01]  /*1120*/  @!P1 SHF.R.U32.HI R8, RZ, R3, R8 ;  /* 0x00000003ff089219 */ /* 0x000fe20000011608 */
[----:B------:R-:W-:-:S03]  /*1130*/  IMAD R2, R9, R2, R5 ;  /* 0x0000000209027224 */ /* 0x000fc600078e0205 */
[----:B------:R-:W-:-:S05]  /*1140*/  @!P1 SEL R3, R7, R8, !P0 ;  /* 0x0000000807039207 */ /* 0x000fca0004000000 */
[--C-:B------:R-:W-:Y:S02]  /*1150*/  @!P1 IMAD.IADD R6, R6, 0x1, -R3.reuse ;  /* 0x0000000106069824 */ /* 0x100fe400078e0a03 */
[----:B------:R-:W-:Y:S01]  /*1160*/  @!P1 IMAD R3, R2, R11, R3 ;  /* 0x0000000b02039224 */ /* 0x000fe200078e0203 */
[----:B------:R-:W-:Y:S01]  /*1170*/  IADD3 R2, PT, PT, -R7, RZ, RZ ;  /* 0x000000ff07027210 */ /* 0x000fe20007ffe1ff */
[----:B------:R-:W-:Y:S02]  /*1180*/  @!P1 IMAD R5, R6, R9, R7 ;  /* 0x0000000906059224 */ /* 0x000fe400078e0207 */
[----:B------:R-:W-:Y:S02]  /*1190*/  @!P1 IMAD.MOV.U32 R7, RZ, RZ, R3 ;  /* 0x000000ffff079224 */ /* 0x000fe400078e0003 */
[----:B------:R-:W-:Y:S02]  /*11a0*/  IMAD R2, R10, R2, R21 ;  /* 0x000000020a027224 */ /* 0x000fe400078e0215 */
[----:B------:R-:W-:-:S02]  /*11b0*/  IMAD R20, R5, R4, R13 ;  /* 0x0000000405147224 */ /* 0x000fc400078e020d */
[----:B------:R-:W-:Y:S02]  /*11c0*/  IMAD R21, R7, R10, R2 ;  /* 0x0000000a07157224 */ /* 0x000fe400078e0202 */
.L_x_15:
[----:B------:R-:W1:Y:S01]  /*11d0*/  LDCU UR4, c[0x0][0xb30] ;  /* 0x00016600ff0477ac */ /* 0x000e620008000800 */
[----:B------:R-:W2:Y:S08]  /*11e0*/  S2UR UR45, SR_CgaCtaId ;  /* 0x00000000002d79c3 */ /* 0x000eb00000008800 */
[----:B------:R-:W3:Y:S01]  /*11f0*/  LDC R26, c[0x0][0xb24] ;  /* 0x0002c900ff1a7b82 */ /* 0x000ee20000000800 */
[----:B-1----:R-:W-:-:S09]  /*1200*/  UISETP.NE.AND UP1, UPT, UR4, 0x1, UPT ;  /* 0x000000010400788c */ /* 0x002fd2000bf25270 */
[----:B--2---:R-:W-:Y:S05]  /*1210*/  BRA.U UP1, `(.L_x_16) ;  /* 0x0000000101407547 */ /* 0x004fea000b800000 */
[----:B------:R-:W1:Y:S08]  /*1220*/  LDC.64 R4, c[0x0][0xb10] ;  /* 0x0002c400ff047b82 */ /* 0x000e700000000a00 */
[----:B------:R-:W2:Y:S08]  /*1230*/  LDC.64 R2, c[0x0][0xb18] ;  /* 0x0002c600ff027b82 */ /* 0x000eb00000000a00 */
[----:B------:R-:W4:Y:S08]  /*1240*/  LDC R6, c[0x0][0xb20] ;  /* 0x0002c800ff067b82 */ /* 0x000f300000000800 */
[----:B------:R-:W3:Y:S01]  /*1250*/  LDC R8, c[0x0][0xb0c] ;  /* 0x0002c300ff087b82 */ /* 0x000ee20000000800 */
[----:B-1----:R-:W-:-:S05]  /*1260*/  IMAD.HI.U32 R4, R21, R4, RZ ;  /* 0x0000000415047227 */ /* 0x002fca00078e00ff */
[----:B------:R-:W-:Y:S01]  /*1270*/  SHF.R.U32.HI R4, RZ, R5, R4 ;  /* 0x00000005ff047219 */ /* 0x000fe20000011604 */
[----:B--2---:R-:W-:Y:S01]  /*1280*/  IMAD.HI.U32 R3, R20, R3, RZ ;  /* 0x0000000314037227 */ /* 0x004fe200078e00ff */
[----:B------:R-:W-:-:S04]  /*1290*/  ISETP.NE.AND P0, PT, R2, 0x1, PT ;  /* 0x000000010200780c */ /* 0x000fc80003f05270 */
[----:B----4-:R-:W-:-:S04]  /*12a0*/  SHF.R.U32.HI R3, RZ, R6, R3 ;  /* 0x00000006ff037219 */ /* 0x010fc80000011603 */
[----:B------:R-:W-:Y:S02]  /*12b0*/  SEL R3, R20, R3, !P0 ;  /* 0x0000000314037207 */ /* 0x000fe40004000000 */
[----:B---3--:R-:W-:-:S04]  /*12c0*/  ISETP.NE.AND P1, PT, R8, 0x1, PT ;  /* 0x000000010800780c */ /* 0x008fc80003f25270 */
[----:B------:R-:W-:-:S05]  /*12d0*/  SEL R4, R21, R4, !P1 ;  /* 0x0000000415047207 */ /* 0x000fca0004800000 */
[----:B------:R-:W-:Y:S02]  /*12e0*/  IMAD.IADD R5, R3, 0x1, -R4 ;  /* 0x0000000103057824 */ /* 0x000fe400078e0a04 */
[----:B------:R-:W-:Y:S02]  /*12f0*/  IMAD.IADD R3, R4, 0x1, -R3 ;  /* 0x0000000104037824 */ /* 0x000fe400078e0a03 */
[----:B------:R-:W-:Y:S02]  /*1300*/  IMAD R21, R5, R8, R21 ;  /* 0x0000000805157224 */ /* 0x000fe400078e0215 */
[----:B------:R-:W-:-:S07]  /*1310*/  IMAD R20, R3, R2, R20 ;  /* 0x0000000203147224 */ /* 0x000fce00078e0214 */
.L_x_16:
[----:B------:R-:W-:Y:S01]  /*1320*/  BAR.SYNC.DEFER_BLOCKING 0x0 ;  /* 0x0000000000007b1d */ /* 0x000fe20000010000 */
[----:B------:R-:W-:Y:S01]  /*1330*/  UISETP.NE.AND UP1, UPT, UR10, 0x2, UPT ;  /* 0x000000020a00788c */ /* 0x000fe2000bf25270 */
[----:B------:R-:W-:Y:S02]  /*1340*/  ISETP.NE.OR P5, PT, R0, 0x2, !P5 ;  /* 0x000000020000780c */ /* 0x000fe40006fa5670 */
[----:B------:R-:W-:-:S06]  /*1350*/  LOP3.LUT R2, R81, 0x1f, RZ, 0xc0, !PT ;  /* 0x0000001f51027812 */ /* 0x000fcc00078ec0ff */
[----:B------:R-:W-:Y:S05]  /*1360*/  BRA.U UP1, `(.L_x_17) ;  /* 0x0000001101f87547 */ /* 0x000fea000b800000 */
[----:B------:R-:W1:Y:S01]  /*1370*/  LDCU UR6, c[0x0][0x38c] ;  /* 0x00007180ff0677ac */ /* 0x000e620008000800 */
[----:B------:R-:W2:Y:S01]  /*1380*/  LDC R9, c[0x0][0x370] ;  /* 0x0000dc00ff097b82 */ /* 0x000ea20000000800 */
[----:B------:R-:W-:Y:S01]  /*1390*/  PLOP3.LUT P1, PT, PT, PT, UP2, 0x80, 0x8 ;  /* 0x000000000008781c */ /* 0x000fe20003f2f028 */
[----:B------:R-:W-:Y:S01]  /*13a0*/  HFMA2 R12, -RZ, RZ, 0, 0 ;  /* 0x00000000ff0c7431 */ /* 0x000fe200000001ff */
[----:B------:R-:W-:Y:S01]  /*13b0*/  ISETP.EQ.OR P4, PT, R2, RZ, P5 ;  /* 0x000000ff0200720c */ /* 0x000fe20002f82670 */
[----:B------:R-:W-:Y:S01]  /*13c0*/  IMAD.MOV.U32 R15, RZ, RZ, 0x1 ;  /* 0x00000001ff0f7424 */ /* 0x000fe200078e00ff */
[----:B------:R-:W-:Y:S01]  /*13d0*/  PLOP3.LUT P1, PT, P1, PT, PT, 0x8, 0x80 ;  /* 0x000000000080781c */ /* 0x000fe20000f2e170 */
[----:B------:R-:W-:Y:S01]  /*13e0*/  IMAD.MOV.U32 R14, RZ, RZ, RZ ;  /* 0x000000ffff0e7224 */ /* 0x000fe200078e00ff */
[----:B------:R-:W-:Y:S01]  /*13f0*/  MOV R8, 0x1 ;  /* 0x0000000100087802 */ /* 0x000fe20000000f00 */
[----:B------:R-:W4:Y:S01]  /*1400*/  LDC R0, c[0x0][0x374] ;  /* 0x0000dd00ff007b82 */ /* 0x000f220000000800 */
[----:B------:R-:W-:Y:S01]  /*1410*/  IMAD.MOV.U32 R10, RZ, RZ, RZ ;  /* 0x000000ffff0a7224 */ /* 0x000fe200078e00ff */
[----:B------:R-:W2:Y:S01]  /*1420*/  LDCU.64 UR38, c[0x0][0x348] ;  /* 0x00006900ff2677ac */ /* 0x000ea20008000a00 */
[----:B------:R-:W-:Y:S01]  /*1430*/  UMOV UR21, URZ ;  /* 0x000000ff00157c82 */ /* 0x000fe20008000000 */
[----:B-1----:R-:W-:-:S02]  /*1440*/  UIADD3 UR5, UPT, UPT, UR6, 0x7f, URZ ;  /* 0x0000007f06057890 */ /* 0x002fc4000fffe0ff */
[----:B------:R-:W-:Y:S02]  /*1450*/  UIADD3 UR53, UPT, UPT, UR6, 0xfe, URZ ;  /* 0x000000fe06357890 */ /* 0x000fe4000fffe0ff */
[----:B------:R-:W-:-:S04]  /*1460*/  USHF.R.S32.HI UR4, URZ, 0x1f, UR5 ;  /* 0x0000001fff047899 */ /* 0x000fc80008011405 */
[----:B------:R-:W-:-:S04]  /*1470*/  ULEA.HI UR4, UR4, UR5, URZ, 0x7 ;  /* 0x0000000504047291 */ /* 0x000fc8000f8f38ff */
[----:B------:R-:W-:Y:S02]  /*1480*/  USHF.R.S32.HI UR46, URZ, 0x7, UR4 ;  /* 0x00000007ff2e7899 */ /* 0x000fe40008011404 */
[----:B------:R-:W-:Y:S02]  /*1490*/  UIADD3 UR4, UPT, UPT, UR6, -0x1, URZ ;  /* 0xffffffff06047890 */ /* 0x000fe4000fffe0ff */
[----:B------:R-:W-:Y:S02]  /*14a0*/  UISETP.LT.U32.AND UP0, UPT, UR46, 0x2, UPT ;  /* 0x000000022e00788c */ /* 0x000fe4000bf01070 */
[----:B------:R-:W-:Y:S02]  /*14b0*/  UISETP.GE.U32.AND UP1, UPT, UR4, -0xff, UPT ;  /* 0xffffff010400788c */ /* 0x000fe4000bf26070 */
[----:B------:R-:W-:-:S04]  /*14c0*/  USEL UR37, UR46, 0x2, UP0 ;  /* 0x000000022e257887 */ /* 0x000fc80008000000 */
[----:B------:R-:W-:Y:S02]  /*14d0*/  UIADD3 UR29, UPT, UPT, UR37, -0x1, URZ ;  /* 0xffffffff251d7890 */ /* 0x000fe4000fffe0ff */
[----:B------:R-:W-:-:S03]  /*14e0*/  UIADD3 UR47, UPT, UPT, UR46, -UR37, URZ ;  /* 0x800000252e2f7290 */ /* 0x000fc6000fffe0ff */
[----:B------:R-:W-:-:S04]  /*14f0*/  @UP1 UIADD3 UR29, UPT, UPT, UR37, URZ, URZ ;  /* 0x000000ff251d1290 */ /* 0x000fc8000fffe0ff */
[----:B--2---:R-:W-:-:S12]  /*1500*/  UIADD3 UR29, UPT, UPT, UR29, 0x1, URZ ;  /* 0x000000011d1d7890 */ /* 0x004fd8000fffe0ff */
.L_x_39:
[----:B------:R-:W-:Y:S01]  /*1510*/  UISETP.NE.AND UP0, UPT, UR45, URZ, UPT ;  /* 0x000000ff2d00728c */ /* 0x000fe2000bf05270 */
[----:B------:R-:W1:Y:S08]  /*1520*/  S2UR UR45, SR_CgaCtaId ;  /* 0x00000000002d79c3 */ /* 0x000e700000008800 */
[----:B------:R-:W-:Y:S05]  /*1530*/  BRA.U UP0, `(.L_x_18) ;  /* 0x0000000100347547 */ /* 0x000fea000b800000 */
[----:B------:R-:W2:Y:S01]  /*1540*/  S2R R2, SR_CgaCtaId ;  /* 0x0000000000027919 */ /* 0x000ea20000008800 */
[----:B------:R-:W-:-:S04]  /*1550*/  MOV R3, 0x400 ;  /* 0x0000040000037802 */ /* 0x000fc80000000f00 */
[----:B--2---:R-:W-:Y:S02]  /*1560*/  LEA R3, R2, R3, 0x18 ;  /* 0x0000000302037211 */ /* 0x004fe400078ec0ff */
[----:B------:R-:W-:-:S03]  /*1570*/  SHF.L.U32 R2, R8, 0x1f, RZ ;  /* 0x0000001f08027819 */ /* 0x000fc600000006ff */
[----:B------:R-:W-:-:S04]  /*1580*/  IMAD R3, R10, 0x8, R3 ;  /* 0x000000080a037824 */ /* 0x000fc800078e0203 */
[----:B------:R-:W2:Y:S02]  /*1590*/  SYNCS.PHASECHK.TRANS64.TRYWAIT P0, [R3+URZ+0xe0], R2 ;  /* 0x0000e002030075a7 */ /* 0x000ea400080011ff */
[----:B--2---:R-:W-:Y:S05]  /*15a0*/  @!P0 BRA `(.L_x_19) ;  /* 0x0000007000ac8947 */ /* 0x004fea0003800000 */
.L_x_133:
[----:B------:R-:W-:Y:S01]  /*15b0*/  VIADD R10, R10, 0x1 ;  /* 0x000000010a0a7836 */ /* 0x000fe20000000000 */
[----:B------:R2:W-:Y:S04]  /*15c0*/  SYNCS.ARRIVE.TRANS64.A1T0 RZ, [R3+URZ+0xd0], RZ ;  /* 0x0000d0ff03ff79a7 */ /* 0x0005e800081000ff */
[----:B------:R-:W-:-:S04]  /*15d0*/  ISETP.NE.AND P0, PT, R10, 0x2, PT ;  /* 0x000000020a00780c */ /* 0x000fc80003f05270 */
[----:B------:R-:W-:Y:S02]  /*15e0*/  SEL R10, R10, RZ, P0 ;  /* 0x000000ff0a0a7207 */ /* 0x000fe40000000000 */
[----:B--2---:R-:W-:-:S04]  /*15f0*/  SEL R3, RZ, 0x1, P0 ;  /* 0x00000001ff037807 */ /* 0x004fc80000000000 */
[----:B------:R-:W-:Y:S02]  /*1600*/  LOP3.LUT R8, R8, R3, RZ, 0x3c, !PT ;  /* 0x0000000308087212 */ /* 0x000fe400078e3cff */
.L_x_18:
[----:B------:R-:W-:Y:S01]  /*1610*/  UMOV UR13, 0x400 ;  /* 0x00000400000d7882 */ /* 0x000fe20000000000 */
[----:B------:R-:W-:Y:S01]  /*1620*/  SHF.L.U32 R2, R15, 0x1f, RZ ;  /* 0x0000001f0f027819 */ /* 0x000fe200000006ff */
[----:B-1----:R-:W-:Y:S01]  /*1630*/  ULEA UR13, UR45, UR13, 0x18 ;  /* 0x0000000d2d0d7291 */ /* 0x002fe2000f8ec0ff */
[----:B------:R-:W-:Y:S01]  /*1640*/  R2UR UR50, R21 ;  /* 0x00000000153272ca */ /* 0x000fe200000e0000 */
[----:B------:R-:W-:Y:S01]  /*1650*/  UISETP.GE.U32.AND UP0, UPT, UR53, 0xff, UPT ;  /* 0x000000ff3500788c */ /* 0x000fe2000bf06070 */
[----:B------:R-:W-:Y:S01]  /*1660*/  R2UR UR18, R20 ;  /* 0x00000000141272ca */ /* 0x000fe200000e0000 */
[----:B------:R-:W-:Y:S01]  /*1670*/  ULEA UR4, UR21, UR13, 0x3 ;  /* 0x0000000d15047291 */ /* 0x000fe2000f8e18ff */
[----:B------:R-:W-:-:S08]  /*1680*/  UMOV UR15, URZ ;  /* 0x000000ff000f7c82 */ /* 0x000fd00008000000 */
[----:B------:R1:W2:Y:S01]  /*1690*/  SYNCS.PHASECHK.TRANS64.TRYWAIT P2, [UR4+0x10], R2 ;  /* 0x00001002ff0075a7 */ /* 0x0002a20008041104 */
[----:B------:R-:W-:Y:S02]  /*16a0*/  USHF.L.U32 UR50, UR50, 0x7, URZ ;  /* 0x0000000732327899 */ /* 0x000fe400080006ff */
[----:B------:R-:W-:Y:S01]  /*16b0*/  USHF.L.U32 UR18, UR18, 0x6, URZ ;  /* 0x0000000612127899 */ /* 0x000fe200080006ff */
[----:B------:R-:W-:Y:S11]  /*16c0*/  BRA.U !UP0, `(.L_x_20) ;  /* 0x00000005081c7547 */ /* 0x000ff6000b800000 */
[----:B------:R-:W-:Y:S02]  /*16d0*/  UIADD3 UR42, UPT, UPT, UR50, 0x20, URZ ;  /* 0x00000020322a7890 */ /* 0x000fe4000fffe0ff */
[----:B------:R-:W-:Y:S02]  /*16e0*/  UIADD3 UR34, UPT, UPT, UR50, 0x40, URZ ;  /* 0x0000004032227890 */ /* 0x000fe4000fffe0ff */
[----:B------:R-:W-:Y:S02]  /*16f0*/  UIADD3 UR26, UPT, UPT, UR50, 0x60, URZ ;  /* 0x00000060321a7890 */ /* 0x000fe4000fffe0ff */
[----:B------:R-:W-:Y:S01]  /*1700*/  UIADD3 UR10, UPT, UPT, UR18, 0x20, URZ ;  /* 0x00000020120a7890 */ /* 0x000fe2000fffe0ff */
[----:B------:R-:W-:Y:S01]  /*1710*/  UMOV UR14, URZ ;  /* 0x000000ff000e7c82 */ /* 0x000fe20008000000 */
[----:B------:R-:W-:-:S10]  /*1720*/  UMOV UR5, UR21 ;  /* 0x0000001500057c82 */ /* 0x000fd40008000000 */
.L_x_27:
[----:B------:R-:W-:Y:S01]  /*1730*/  ULEA UR49, UR5, UR13, 0x3 ;  /* 0x0000000d05317291 */ /* 0x000fe2000f8e18ff */
[----:B--2---:R-:W-:Y:S01]  /*1740*/  @!P5 MOV R3, 0x18000 ;  /* 0x000180000003d802 */ /* 0x004fe20000000f00 */
[----:B--2---:R-:W-:Y:S10]  /*1750*/  @P2 BRA `(.L_x_21) ;  /* 0x00000000000c2947 */ /* 0x004ff40003800000 */
[----:B------:R-:W-:-:S04]  /*1760*/  SHF.L.U32 R5, R15, 0x1f, RZ ;  /* 0x0000001f0f057819 */ /* 0x000fc800000006ff */
[----:B------:R-:W2:Y:S02]  /*1770*/  SYNCS.PHASECHK.TRANS64.TRYWAIT P0, [UR49+0x10], R5 ;  /* 0x00001005ff0075a7 */ /* 0x000ea40008001131 */
[----:B--2---:R-:W-:Y:S05]  /*1780*/  @!P0 BRA `(.L_x_22) ;  /* 0x0000007000488947 */ /* 0x004fea0003800000 */
.L_x_21:
[----:B------:R2:W-:Y:S01]  /*1790*/  @!P5 SYNCS.ARRIVE.TRANS64 RZ, [UR49], R3 ;  /* 0x00000003ffffd9a7 */ /* 0x0005e20008000031 */
[----:B------:R-:W-:Y:S04]  /*17a0*/  BSSY.RECONVERGENT B0, `(.L_x_23) ;  /* 0x0000003000007945 */ /* 0x000fe80003800200 */
[----:B------:R-:W-:Y:S05]  /*17b0*/  @P4 BRA `(.L_x_24) ;  /* 0x0000000000044947 */ /* 0x000fea0003800000 */
[----:B------:R-:W-:Y:S05]  /*17c0*/  BPT.TRAP 0x1 ;  /* 0x000000040000795c */ /* 0x000fea0000300000 */
.L_x_24:
[----:B------:R-:W-:Y:S05]  /*17d0*/  BSYNC.RECONVERGENT B0 ;  /* 0x0000000000007941 */ /* 0x000fea0003800200 */
.L_x_23:
[----:B------:R-:W-:Y:S01]  /*17e0*/  UIADD3 UR4, UPT, UPT, UR5, 0x1, URZ ;  /* 0x0000000105047890 */ /* 0x000fe2000fffe0ff */
[----:B------:R-:W-:Y:S01]  /*17f0*/  BSSY.RECONVERGENT B0, `(.L_x_25) ;  /* 0x000002f000007945 */ /* 0x000fe20003800200 */
[----:B------:R-:W-:Y:S02]  /*1800*/  ELECT P0, URZ, PT ;  /* 0x0000000000ff782f */ /* 0x000fe40003800000 */
[----:B------:R-:W-:-:S04]  /*1810*/  UISETP.NE.AND UP0, UPT, UR4, 0x2, UPT ;  /* 0x000000020400788c */ /* 0x000fc8000bf05270 */
[----:B------:R-:W-:Y:S02]  /*1820*/  USEL UR6, URZ, 0x1, UP0 ;  /* 0x00000001ff067887 */ /* 0x000fe40008000000 */
[----:B------:R-:W-:-:S04]  /*1830*/  USEL UR21, UR4, URZ, UP0 ;  /* 0x000000ff04157287 */ /* 0x000fc80008000000 */
[----:B------:R-:W-:Y:S01]  /*1840*/  ULEA UR4, UR21, UR13, 0x3 ;  /* 0x0000000d15047291 */ /* 0x000fe2000f8e18ff */
[----:B------:R-:W-:-:S04]  /*1850*/  LOP3.LUT R15, R15, UR6, RZ, 0x3c, !PT ;  /* 0x000000060f0f7c12 */ /* 0x000fc8000f8e3cff */
[----:B-1----:R-:W-:-:S04]  /*1860*/  SHF.L.U32 R2, R15, 0x1f, RZ ;  /* 0x0000001f0f027819 */ /* 0x002fc800000006ff */
[----:B------:R1:W1:Y:S01]  /*1870*/  SYNCS.PHASECHK.TRANS64.TRYWAIT P2, [UR4+0x10], R2 ;  /* 0x00001002ff0075a7 */ /* 0x0002620008041104 */
[----:B------:R-:W-:Y:S05]  /*1880*/  @!P0 BRA `(.L_x_26) ;  /* 0x0000000000948947 */ /* 0x000fea0003800000 */
[----:B------:R-:W-:Y:S02]  /*1890*/  ULEA UR24, UR5, UR13, 0x10 ;  /* 0x0000000d05187291 */ /* 0x000fe4000f8e80ff */
[----:B------:R-:W-:Y:S02]  /*18a0*/  UIADD3 UR6, UP1, UPT, UR38, 0x80, URZ ;  /* 0x0000008026067890 */ /* 0x000fe4000ff3e0ff */
[----:B------:R-:W-:Y:S02]  /*18b0*/  ULEA UR8, UR5, UR13, 0xf ;  /* 0x0000000d05087291 */ /* 0x000fe4000f8e78ff */
[----:B------:R-:W-:Y:S02]  /*18c0*/  UIADD3 UR22, UP0, UPT, UR38, 0x180, URZ ;  /* 0x0000018026167890 */ /* 0x000fe4000ff1e0ff */
[----:B------:R-:W-:Y:S02]  /*18d0*/  USHF.L.U32 UR51, UR14, 0x7, URZ ;  /* 0x000000070e337899 */ /* 0x000fe400080006ff */
[----:B------:R-:W-:-:S02]  /*18e0*/  UIADD3.X UR7, UPT, UPT, URZ, UR39, URZ, UP1, !UPT ;  /* 0x00000027ff077290 */ /* 0x000fc40008ffe4ff */
[----:B------:R-:W-:Y:S02]  /*18f0*/  UIADD3 UR48, UPT, UPT, UR24, 0x8400, URZ ;  /* 0x0000840018307890 */ /* 0x000fe4000fffe0ff */
[----:B------:R-:W-:Y:S02]  /*1900*/  UIADD3 UR40, UPT, UPT, UR24, 0xc400, URZ ;  /* 0x0000c40018287890 */ /* 0x000fe4000fffe0ff */
[----:B------:R-:W-:Y:S02]  /*1910*/  UIADD3 UR32, UPT, UPT, UR24, 0x10400, URZ ;  /* 0x0001040018207890 */ /* 0x000fe4000fffe0ff */
[----:B------:R-:W-:Y:S02]  /*1920*/  UIADD3 UR24, UPT, UPT, UR24, 0x14400, URZ ;  /* 0x0001440018187890 */ /* 0x000fe4000fffe0ff */
[----:B------:R-:W-:Y:S02]  /*1930*/  UIADD3.X UR23, UPT, UPT, URZ, UR39, URZ, UP0, !UPT ;  /* 0x00000027ff177290 */ /* 0x000fe400087fe4ff */
[----:B------:R-:W-:-:S02]  /*1940*/  UIADD3 UR16, UPT, UPT, UR8, 0x28400, URZ ;  /* 0x0002840008107890 */ /* 0x000fc4000fffe0ff */
[----:B------:R-:W-:Y:S01]  /*1950*/  UIADD3 UR8, UPT, UPT, UR8, 0x2c400, URZ ;  /* 0x0002c40008087890 */ /* 0x000fe2000fffe0ff */
[----:B------:R-:W-:Y:S01]  /*1960*/  UMOV UR30, 0x0 ;  /* 0x00000000001e7882 */ /* 0x000fe20000000000 */
[----:B------:R-:W-:Y:S01]  /*1970*/  UMOV UR31, 0x10000000 ;  /* 0x10000000001f7882 */ /* 0x000fe20000000000 */
[----:B------:R-:W-:Y:S01]  /*1980*/  UMOV UR41, UR49 ;  /* 0x0000003100297c82 */ /* 0x000fe20008000000 */
[----:B------:R-:W-:Y:S01]  /*1990*/  UMOV UR44, UR52 ;  /* 0x00000034002c7c82 */ /* 0x000fe20008000000 */
[----:B------:R-:W-:Y:S01]  /*19a0*/  UMOV UR43, UR51 ;  /* 0x00000033002b7c82 */ /* 0x000fe20008000000 */
[----:B------:R-:W-:Y:S01]  /*19b0*/  UMOV UR33, UR49 ;  /* 0x0000003100217c82 */ /* 0x000fe20008000000 */
[----:B------:R-:W-:Y:S01]  /*19c0*/  UMOV UR36, UR52 ;  /* 0x0000003400247c82 */ /* 0x000fe20008000000 */
[----:B------:R-:W-:Y:S01]  /*19d0*/  UMOV UR35, UR51 ;  /* 0x0000003300237c82 */ /* 0x000fe20008000000 */
[----:B------:R1:W-:Y:S01]  /*19e0*/  UTMALDG.3D [UR48], [UR6], desc[UR30] ;  /* 0x00001e30060075b4 */ /* 0x0003e20008011000 */
[----:B------:R-:W-:Y:S01]  /*19f0*/  UMOV UR25, UR49 ;  /* 0x0000003100197c82 */ /* 0x000fe20008000000 */
        /* <DEDUP_REMOVED lines=9> */
[----:B------:R1:W-:Y:S01]  /*1a90*/  UTMALDG.3D [UR32], [UR6], desc[UR30] ;  /* 0x00001e20060075b4 */ /* 0x0003e20008011000 */
[----:B------:R1:W-:Y:S01]  /*1aa0*/  UTMALDG.3D [UR24], [UR6], desc[UR30] ;  /* 0x00001e18060075b4 */ /* 0x0003e20008011000 */
[----:B------:R1:W-:Y:S01]  /*1ab0*/  UTMALDG.3D [UR16], [UR22], desc[UR30] ;  /* 0x00001e10160075b4 */ /* 0x0003e20008011000 */
[----:B------:R1:W-:Y:S01]  /*1ac0*/  UTMALDG.3D [UR8], [UR22], desc[UR30] ;  /* 0x00001e08160075b4 */ /* 0x0003e20008011000 */
[----:B------:R-:W-:Y:S01]  /*1ad0*/  NOP ;  /* 0x0000000000007918 */ /* 0x000fe20000000000 */
.L_x_26:
[----:B-1----:R-:W-:Y:S05]  /*1ae0*/  BSYNC.RECONVERGENT B0 ;  /* 0x0000000000007941 */ /* 0x002fea0003800200 */
.L_x_25:
[----:B------:R-:W-:Y:S01]  /*1af0*/  UIADD3 UR14, UPT, UPT, UR14, 0x1, URZ ;  /* 0x000000010e0e7890 */ /* 0x000fe2000fffe0ff */
[----:B------:R-:W-:Y:S01]  /*1b00*/  UMOV UR5, UR21 ;  /* 0x0000001500057c82 */ /* 0x000fe20008000000 */
[----:B------:R-:W-:Y:S02]  /*1b10*/  UMOV UR15, UR29 ;  /* 0x0000001d000f7c82 */ /* 0x000fe40008000000 */
[----:B------:R-:W-:-:S09]  /*1b20*/  UISETP.NE.AND UP0, UPT, UR14, UR29, UPT ;  /* 0x0000001d0e00728c */ /* 0x000fd2000bf05270 */
[----:B------:R-:W-:Y:S05]  /*1b30*/  BRA.U UP0, `(.L_x_27) ;  /* 0xfffffff900fc7547 */ /* 0x000fea000b83ffff */
.L_x_20:
[----:B------:R-:W-:Y:S01]  /*1b40*/  ULEA UR4, UR21, UR13, 0x3 ;  /* 0x0000000d15047291 */ /* 0x000fe2000f8e18ff */
[----:B-1----:R-:W-:Y:S01]  /*1b50*/  SHF.L.U32 R2, R15, 0x1f, RZ ;  /* 0x0000001f0f027819 */ /* 0x002fe200000006ff */
[----:B------:R-:W-:Y:S01]  /*1b60*/  @!P1 SYNCS.ARRIVE.TRANS64.A1T0 RZ, [UR13+0x68], RZ ;  /* 0x000068ffffff99a7 */ /* 0x000fe2000810000d */
[----:B------:R-:W-:-:S06]  /*1b70*/  UISETP.GT.AND UP0, UPT, UR46, UR37, UPT ;  /* 0x000000252e00728c */ /* 0x000fcc000bf04270 */
[----:B------:R1:W1:Y:S03]  /*1b80*/  SYNCS.PHASECHK.TRANS64.TRYWAIT P1, [UR4+0x10], R2 ;  /* 0x00001002ff0075a7 */ /* 0x0002660008021104 */
[----:B------:R-:W-:Y:S05]  /*1b90*/  BRA.U !UP0, `(.L_x_28) ;  /* 0x0000000508187547 */ /* 0x000fea000b800000 */
[----:B------:R-:W-:Y:S02]  /*1ba0*/  UIADD3 UR14, UPT, UPT, UR47, UR15, URZ ;  /* 0x0000000f2f0e7290 */ /* 0x000fe4000fffe0ff */
[----:B------:R-:W-:Y:S02]  /*1bb0*/  UIADD3 UR42, UPT, UPT, UR50, 0x20, URZ ;  /* 0x00000020322a7890 */ /* 0x000fe4000fffe0ff */
[----:B------:R-:W-:Y:S02]  /*1bc0*/  UIADD3 UR34, UPT, UPT, UR50, 0x40, URZ ;  /* 0x0000004032227890 */ /* 0x000fe4000fffe0ff */
[----:B------:R-:W-:Y:S02]  /*1bd0*/  UIADD3 UR26, UPT, UPT, UR50, 0x60, URZ ;  /* 0x00000060321a7890 */ /* 0x000fe4000fffe0ff */
[----:B------:R-:W-:Y:S01]  /*1be0*/  UIADD3 UR10, UPT, UPT, UR18, 0x20, URZ ;  /* 0x00000020120a7890 */ /* 0x000fe2000fffe0ff */
[----:B------:R-:W-:-:S11]  /*1bf0*/  UMOV UR5, UR21 ;  /* 0x0000001500057c82 */ /* 0x000fd60008000000 */
.L_x_35:
[----:B------:R-:W-:Y:S01]  /*1c00*/  ULEA UR49, UR5, UR13, 0x3 ;  /* 0x0000000d05317291 */ /* 0x000fe2000f8e18ff */
[----:B--2---:R-:W-:Y:S01]  /*1c10*/  @!P5 MOV R3, 0x18000 ;  /* 0x000180000003d802 */ /* 0x004fe20000000f00 */
[----:B-1----:R-:W-:Y:S10]  /*1c20*/  @P1 BRA `(.L_x_29) ;  /* 0x00000000000c1947 */ /* 0x002ff40003800000 */
[----:B------:R-:W-:-:S04]  /*1c30*/  SHF.L.U32 R5, R15, 0x1f, RZ ;  /* 0x0000001f0f057819 */ /* 0x000fc800000006ff */
[----:B------:R-:W1:Y:S02]  /*1c40*/  SYNCS.PHASECHK.TRANS64.TRYWAIT P0, [UR49+0x10], R5 ;  /* 0x00001005ff0075a7 */ /* 0x000e640008001131 */
[----:B-1----:R-:W-:Y:S05]  /*1c50*/  @!P0 BRA `(.L_x_30) ;  /* 0x0000006c002c8947 */ /* 0x002fea0003800000 */
.L_x_29:
[----:B------:R2:W-:Y:S01]  /*1c60*/  @!P5 SYNCS.ARRIVE.TRANS64 RZ, [UR49], R3 ;  /* 0x00000003ffffd9a7 */ /* 0x0005e20008000031 */
[----:B------:R-:W-:Y:S04]  /*1c70*/  BSSY.RECONVERGENT B0, `(.L_x_31) ;  /* 0x0000003000007945 */ /* 0x000fe80003800200 */
[----:B------:R-:W-:Y:S05]  /*1c80*/  @P4 BRA `(.L_x_32) ;  /* 0x0000000000044947 */ /* 0x000fea0003800000 */
[----:B------:R-:W-:Y:S05]  /*1c90*/  BPT.TRAP 0x1 ;  /* 0x000000040000795c */ /* 0x000fea0000300000 */
.L_x_32:
[----:B------:R-:W-:Y:S05]  /*1ca0*/  BSYNC.RECONVERGENT B0 ;  /* 0x0000000000007941 */ /* 0x000fea0003800200 */
.L_x_31:
        /* <DEDUP_REMOVED lines=48> */
.L_x_34:
[----:B-1----:R-:W-:Y:S05]  /*1fb0*/  BSYNC.RECONVERGENT B0 ;  /* 0x0000000000007941 */ /* 0x002fea0003800200 */
.L_x_33:
[----:B------:R-:W-:Y:S01]  /*1fc0*/  UIADD3 UR15, UPT, UPT, UR15, 0x1, URZ ;  /* 0x000000010f0f7890 */ /* 0x000fe2000fffe0ff */
[----:B------:R-:W-:-:S03]  /*1fd0*/  UMOV UR5, UR21 ;  /* 0x0000001500057c82 */ /* 0x000fc60008000000 */
[----:B------:R-:W-:-:S09]  /*1fe0*/  UISETP.NE.AND UP0, UPT, UR15, UR14, UPT ;  /* 0x0000000e0f00728c */ /* 0x000fd2000bf05270 */
[----:B------:R-:W-:Y:S05]  /*1ff0*/  BRA.U UP0, `(.L_x_35) ;  /* 0xfffffffd00007547 */ /* 0x000fea000b83ffff */
.L_x_28:
[----:B-1----:R-:W-:Y:S01]  /*2000*/  LEA R2, R14, UR13, 0x3 ;  /* 0x0000000d0e027c11 */ /* 0x002fe2000f8e18ff */
[----:B------:R-:W-:Y:S01]  /*2010*/  NOP ;  /* 0x0000000000007918 */ /* 0x000fe20000000000 */
[----:B--2---:R-:W-:Y:S02]  /*2020*/  SHF.L.U32 R3, R12, 0x1f, RZ ;  /* 0x0000001f0c037819 */ /* 0x004fe400000006ff */
[----:B------:R-:W-:Y:S02]  /*2030*/  LEA R4, R14, UR13, 0x4 ;  /* 0x0000000d0e047c11 */ /* 0x000fe4000f8e20ff */
[----:B------:R-:W1:Y:S02]  /*2040*/  SYNCS.PHASECHK.TRANS64.TRYWAIT P0, [R2+URZ+0x70], R3 ;  /* 0x00007003020075a7 */ /* 0x000e6400080011ff */
[----:B-1----:R-:W-:Y:S05]  /*2050*/  @!P0 BRA `(.L_x_36) ;  /* 0x0000006800448947 */ /* 0x002fea0003800000 */
.L_x_136:
[----:B------:R-:W2:Y:S01]  /*2060*/  LDS.128 R4, [R4+0x100] ;  /* 0x0001000004047984 */ /* 0x000ea20000000c00 */
[----:B---3--:R-:W-:Y:S01]  /*2070*/  ISETP.GE.AND P0, PT, R26, 0x1, PT ;  /* 0x000000011a00780c */ /* 0x008fe20003f06270 */
[----:B-1----:R-:W-:Y:S01]  /*2080*/  VIADD R2, R2, 0x80 ;  /* 0x0000008002027836 */ /* 0x002fe20000000000 */
[----:B------:R-:W-:Y:S01]  /*2090*/  @!PT LDS RZ, [RZ] ;  /* 0x00000000fffff984 */ /* 0x000fe20000000800 */
[----:B------:R-:W-:Y:S01]  /*20a0*/  @!PT LDS RZ, [RZ] ;  /* 0x00000000fffff984 */ /* 0x000fe20000000800 */
[----:B------:R-:W-:Y:S01]  /*20b0*/  @!PT LDS RZ, [RZ] ;  /* 0x00000000fffff984 */ /* 0x000fe20000000800 */
[----:B------:R-:W-:Y:S01]  /*20c0*/  @!PT LDS RZ, [RZ] ;  /* 0x00000000fffff984 */ /* 0x000fe20000000800 */
[----:B------:R1:W-:Y:S06]  /*20d0*/  MEMBAR.ALL.CTA ;  /* 0x0000000000007992 */ /* 0x0003ec0000008000 */
[----:B-1----:R-:W1:Y:S01]  /*20e0*/  FENCE.VIEW.ASYNC.S ;  /* 0x00000000000073c6 */ /* 0x002e620000000000 */
[----:B------:R-:W-:-:S04]  /*20f0*/  PRMT R2, RZ, 0x654, R2 ;  /* 0x00000654ff027816 */ /* 0x000fc80000000002 */
[----:B-1----:R1:W-:Y:S01]  /*2100*/  SYNCS.ARRIVE.TRANS64.RED.A1T0 RZ, [R2+URZ], RZ ;  /* 0x000000ff02ff79a7 */ /* 0x0023e200081004ff */
[----:B--2---:R-:W-:-:S13]  /*2110*/  LOP3.LUT P2, RZ, R6, 0x1, RZ, 0xc0, !PT ;  /* 0x0000000106ff7812 */ /* 0x004fda000784c0ff */
[----:B------:R-:W-:Y:S01]  /*2120*/  @P2 SHF.R.U32.HI R3, RZ, 0x10, R5 ;  /* 0x00000010ff032819 */ /* 0x000fe20000011605 */
[----:B------:R-:W-:Y:S01]  /*2130*/  VOTEU.ANY UP0, P2 ;  /* 0x0000000000ff7886 */ /* 0x000fe20001000100 */
[----:B------:R-:W-:Y:S02]  /*2140*/  @P2 MOV R13, R4 ;  /* 0x00000004000d2202 */ /* 0x000fe40000000f00 */
[----:B------:R-:W-:Y:S02]  /*2150*/  @P2 R2UR.BROADCAST UR4, R3 ;  /* 0x00000000030422ca */ /* 0x000fe400008e0000 */
[----:B------:R-:W-:-:S11]  /*2160*/  @P2 LOP3.LUT R11, R5, 0xffff, RZ, 0xc0, !PT ;  /* 0x0000ffff050b2812 */ /* 0x000fd600078ec0ff */
[----:B------:R-:W-:Y:S01]  /*2170*/  @UP0 UMOV UR52, UR4 ;  /* 0x0000000400340c82 */ /* 0x000fe20008000000 */
[----:B-1----:R-:W-:Y:S05]  /*2180*/  @!P0 BRA `(.L_x_37) ;  /* 0x0000000000b88947 */ /* 0x002fea0003800000 */
[----:B------:R-:W4:Y:S01]  /*2190*/  LDC.64 R4, c[0x0][0xb18] ;  /* 0x0002c600ff047b82 */ /* 0x000f220000000a00 */
[----:B------:R-:W-:-:S07]  /*21a0*/  ISETP.NE.AND P3, PT, R26, 0x1, PT ;  /* 0x000000011a00780c */ /* 0x000fce0003f65270 */
[----:B------:R-:W1:Y:S08]  /*21b0*/  LDC.64 R6, c[0x0][0xb10] ;  /* 0x0002c400ff067b82 */ /* 0x000e700000000a00 */
[----:B------:R-:W2:Y:S08]  /*21c0*/  LDC R16, c[0x0][0xb20] ;  /* 0x0002c800ff107b82 */ /* 0x000eb00000000800 */
[----:B------:R-:W3:Y:S01]  /*21d0*/  LDC R18, c[0x0][0xb0c] ;  /* 0x0002c300ff127b82 */ /* 0x000ee20000000800 */
[----:B----4-:R-:W-:Y:S01]  /*21e0*/  IMAD.HI.U32 R17, R0, R5, RZ ;  /* 0x0000000500117227 */ /* 0x010fe200078e00ff */
[----:B------:R-:W-:-:S03]  /*21f0*/  ISETP.NE.AND P0, PT, R4, 0x1, PT ;  /* 0x000000010400780c */ /* 0x000fc60003f05270 */
[----:B------:R-:W-:-:S03]  /*2200*/  IMAD.HI.U32 R5, R11, R5, RZ ;  /* 0x000000050b057227 */ /* 0x000fc600078e00ff */
[----:B------:R-:W4:Y:S01]  /*2210*/  LDC.64 R2, c[0x0][0xb28] ;  /* 0x0002ca00ff027b82 */ /* 0x000f220000000a00 */
[----:B-1----:R-:W-:-:S04]  /*2220*/  IMAD.HI.U32 R20, R9, R6, RZ ;  /* 0x0000000609147227 */ /* 0x002fc800078e00ff */
[----:B------:R-:W-:Y:S01]  /*2230*/  IMAD.HI.U32 R22, R13, R6, RZ ;  /* 0x000000060d167227 */ /* 0x000fe200078e00ff */
[----:B------:R-:W-:Y:S02]  /*2240*/  SHF.R.U32.HI R20, RZ, R7, R20 ;  /* 0x00000007ff147219 */ /* 0x000fe40000011614 */
[-C--:B--2---:R-:W-:Y:S02]  /*2250*/  SHF.R.U32.HI R17, RZ, R16.reuse, R17 ;  /* 0x00000010ff117219 */ /* 0x084fe40000011611 */
[----:B------:R-:W-:Y:S02]  /*2260*/  SHF.R.U32.HI R16, RZ, R16, R5 ;  /* 0x00000010ff107219 */ /* 0x000fe40000011605 */
[----:B------:R-:W-:Y:S02]  /*2270*/  SEL R17, R0, R17, !P0 ;  /* 0x0000001100117207 */ /* 0x000fe40004000000 */
[----:B------:R-:W-:Y:S02]  /*2280*/  SHF.R.U32.HI R22, RZ, R7, R22 ;  /* 0x00000007ff167219 */ /* 0x000fe40000011616 */
[----:B---3--:R-:W-:-:S02]  /*2290*/  ISETP.NE.AND P1, PT, R18, 0x1, PT ;  /* 0x000000011200780c */ /* 0x008fc40003f25270 */
[----:B------:R-:W-:Y:S02]  /*22a0*/  SEL R5, R11, R16, !P0 ;  /* 0x000000100b057207 */ /* 0x000fe40004000000 */
[----:B------:R-:W-:Y:S02]  /*22b0*/  SEL R19, R9, R20, !P1 ;  /* 0x0000001409137207 */ /* 0x000fe40004800000 */
[----:B------:R-:W-:Y:S01]  /*22c0*/  SEL R7, R13, R22, !P1 ;  /* 0x000000160d077207 */ /* 0x000fe20004800000 */
[----:B----4-:R-:W-:-:S04]  /*22d0*/  IMAD.HI.U32 R20, R17, R2, RZ ;  /* 0x0000000211147227 */ /* 0x010fc800078e00ff */
[----:B------:R-:W-:Y:S01]  /*22e0*/  IMAD.HI.U32 R6, R19, R2, RZ ;  /* 0x0000000213067227 */ /* 0x000fe200078e00ff */
[----:B------:R-:W-:-:S04]  /*22f0*/  @P3 SHF.R.U32.HI R17, RZ, R3, R20 ;  /* 0x00000003ff113219 */ /* 0x000fc80000011614 */
        /* <DEDUP_REMOVED lines=8> */
[----:B------:R-:W-:-:S04]  /*2380*/  @!P0 IMAD.HI.U32 R16, R7, R2, RZ ;  /* 0x0000000207108227 */ /* 0x000fc800078e00ff */
[----:B------:R-:W-:Y:S01]  /*2390*/  IMAD.MOV R2, RZ, RZ, -R6 ;  /* 0x000000ffff027224 */ /* 0x000fe200078e0a06 */
[----:B------:R-:W-:-:S03]  /*23a0*/  @!P0 SHF.R.U32.HI R16, RZ, R3, R16 ;  /* 0x00000003ff108219 */ /* 0x000fc60000011610 */
[----:B------:R-:W-:Y:S01]  /*23b0*/  IMAD R2, R26, R2, R5 ;  /* 0x000000021a027224 */ /* 0x000fe200078e0205 */
[----:B------:R-:W-:Y:S02]  /*23c0*/  @!P0 SEL R3, R7, R16, !P3 ;  /* 0x0000001007038207 */ /* 0x000fe40005800000 */
[----:B------:R-:W-:-:S03]  /*23d0*/  IADD3 R16, PT, PT, -R5, RZ, RZ ;  /* 0x000000ff05107210 */ /* 0x000fc60007ffe1ff */
[--C-:B------:R-:W-:Y:S02]  /*23e0*/  @!P0 IMAD.IADD R6, R6, 0x1, -R3.reuse ;  /* 0x0000000106068824 */ /* 0x100fe400078e0a03 */
[----:B------:R-:W-:Y:S01]  /*23f0*/  @!P0 IMAD R3, R2, R19, R3 ;  /* 0x0000001302038224 */ /* 0x000fe200078e0203 */
[----:B------:R-:W-:Y:S01]  /*2400*/  IADD3 R2, PT, PT, -R7, RZ, RZ ;  /* 0x000000ff07027210 */ /* 0x000fe20007ffe1ff */
[----:B------:R-:W-:Y:S02]  /*2410*/  @!P0 IMAD R5, R26, R6, R7 ;  /* 0x000000061a058224 */ /* 0x000fe400078e0207 */
[----:B------:R-:W-:Y:S02]  /*2420*/  IMAD R11, R4, R16, R11 ;  /* 0x00000010040b7224 */ /* 0x000fe400078e020b */
[----:B------:R-:W-:Y:S02]  /*2430*/  @!P0 IMAD.MOV.U32 R7, RZ, RZ, R3 ;  /* 0x000000ffff078224 */ /* 0x000fe400078e0003 */
[----:B------:R-:W-:-:S02]  /*2440*/  IMAD R2, R18, R2, R13 ;  /* 0x0000000212027224 */ /* 0x000fc400078e020d */
[----:B------:R-:W-:Y:S02]  /*2450*/  IMAD R11, R5, R4, R11 ;  /* 0x00000004050b7224 */ /* 0x000fe400078e020b */
[----:B------:R-:W-:Y:S02]  /*2460*/  IMAD R13, R7, R18, R2 ;  /* 0x00000012070d7224 */ /* 0x000fe400078e0202 */
.L_x_37:
[----:B------:R-:W1:Y:S02]  /*2470*/  LDCU UR4, c[0x0][0xb30] ;  /* 0x00016600ff0477ac */ /* 0x000e640008000800 */
[----:B-1----:R-:W-:-:S09]  /*2480*/  UISETP.NE.AND UP0, UPT, UR4, 0x1, UPT ;  /* 0x000000010400788c */ /* 0x002fd2000bf05270 */
[----:B------:R-:W-:Y:S05]  /*2490*/  BRA.U UP0, `(.L_x_38) ;  /* 0x0000000100407547 */ /* 0x000fea000b800000 */
[----:B------:R-:W1:Y:S08]  /*24a0*/  LDC.64 R4, c[0x0][0xb10] ;  /* 0x0002c400ff047b82 */ /* 0x000e700000000a00 */
[----:B------:R-:W2:Y:S08]  /*24b0*/  LDC.64 R2, c[0x0][0xb18] ;  /* 0x0002c600ff027b82 */ /* 0x000eb00000000a00 */
[----:B------:R-:W3:Y:S08]  /*24c0*/  LDC R6, c[0x0][0xb20] ;  /* 0x0002c800ff067b82 */ /* 0x000ef00000000800 */
[----:B------:R-:W4:Y:S01]  /*24d0*/  LDC R16, c[0x0][0xb0c] ;  /* 0x0002c300ff107b82 */ /* 0x000f220000000800 */
[----:B-1----:R-:W-:-:S05]  /*24e0*/  IMAD.HI.U32 R4, R13, R4, RZ ;  /* 0x000000040d047227 */ /* 0x002fca00078e00ff */
[----:B------:R-:W-:Y:S01]  /*24f0*/  SHF.R.U32.HI R4, RZ, R5, R4 ;  /* 0x00000005ff047219 */ /* 0x000fe20000011604 */
[----:B--2---:R-:W-:Y:S01]  /*2500*/  IMAD.HI.U32 R3, R11, R3, RZ ;  /* 0x000000030b037227 */ /* 0x004fe200078e00ff */
[----:B------:R-:W-:-:S04]  /*2510*/  ISETP.NE.AND P0, PT, R2, 0x1, PT ;  /* 0x000000010200780c */ /* 0x000fc80003f05270 */
[----:B---3--:R-:W-:-:S04]  /*2520*/  SHF.R.U32.HI R6, RZ, R6, R3 ;  /* 0x00000006ff067219 */ /* 0x008fc80000011603 */
[----:B------:R-:W-:Y:S02]  /*2530*/  SEL R3, R11, R6, !P0 ;  /* 0x000000060b037207 */ /* 0x000fe40004000000 */
[----:B----4-:R-:W-:-:S04]  /*2540*/  ISETP.NE.AND P1, PT, R16, 0x1, PT ;  /* 0x000000011000780c */ /* 0x010fc80003f25270 */
[----:B------:R-:W-:-:S05]  /*2550*/  SEL R4, R13, R4, !P1 ;  /* 0x000000040d047207 */ /* 0x000fca0004800000 */
[----:B------:R-:W-:Y:S02]  /*2560*/  IMAD.IADD R5, R3, 0x1, -R4 ;  /* 0x0000000103057824 */ /* 0x000fe400078e0a04 */
[----:B------:R-:W-:Y:S02]  /*2570*/  IMAD.IADD R3, R4, 0x1, -R3 ;  /* 0x0000000104037824 */ /* 0x000fe400078e0a03 */
[----:B------:R-:W-:Y:S02]  /*2580*/  IMAD R13, R5, R16, R13 ;  /* 0x00000010050d7224 */ /* 0x000fe400078e020d */
[----:B------:R-:W-:-:S07]  /*2590*/  IMAD R11, R3, R2, R11 ;  /* 0x00000002030b7224 */ /* 0x000fce00078e020b */
.L_x_38:
[----:B------:R-:W-:Y:S01]  /*25a0*/  VIADD R14, R14, 0x1 ;  /* 0x000000010e0e7836 */ /* 0x000fe20000000000 */
[----:B------:R-:W-:Y:S01]  /*25b0*/  PLOP3.LUT P1, PT, PT, PT, PT, 0x80, 0x8 ;  /* 0x000000000008781c */ /* 0x000fe20003f2f070 */
[----:B------:R-:W-:Y:S02]  /*25c0*/  IMAD.IADD R21, R13, 0x1, R68 ;  /* 0x000000010d157824 */ /* 0x000fe400078e0244 */
[----:B------:R-:W-:Y:S01]  /*25d0*/  IMAD.IADD R20, R11, 0x1, R66 ;  /* 0x000000010b147824 */ /* 0x000fe200078e0242 */
[----:B------:R-:W-:-:S04]  /*25e0*/  ISETP.NE.AND P0, PT, R14, 0x2, PT ;  /* 0x000000020e00780c */ /* 0x000fc80003f05270 */
[----:B------:R-:W-:Y:S02]  /*25f0*/  SEL R3, RZ, 0x1, P0 ;  /* 0x00000001ff037807 */ /* 0x000fe40000000000 */
[----:B------:R-:W-:Y:S02]  /*2600*/  SEL R14, R14, RZ, P0 ;  /* 0x000000ff0e0e7207 */ /* 0x000fe40000000000 */
[----:B------:R-:W-:Y:S01]  /*2610*/  LOP3.LUT R12, R12, R3, RZ, 0x3c, !PT ;  /* 0x000000030c0c7212 */ /* 0x000fe200078e3cff */
[----:B------:R-:W-:Y:S06]  /*2620*/  @P2 BRA `(.L_x_39) ;  /* 0xffffffec00b82947 */ /* 0x000fec000383ffff */
[----:B------:R-:W-:Y:S01]  /*2630*/  UIADD3 UR13, UPT, UPT, UR13, 0x10, URZ ;  /* 0x000000100d0d7890 */ /* 0x000fe2000fffe0ff */
[----:B------:R-:W-:-:S03]  /*2640*/  SHF.L.U32 R3, R15, 0x1f, RZ ;  /* 0x0000001f0f037819 */ /* 0x000fc600000006ff */
[----:B------:R-:W-:-:S09]  /*2650*/  ULEA UR4, UR21, UR13, 0x3 ;  /* 0x0000000d15047291 */ /* 0x000fd2000f8e18ff */
[----:B------:R-:W1:Y:S02]  /*2660*/  SYNCS.PHASECHK.TRANS64.TRYWAIT P0, [UR4], R3 ;  /* 0x00000003ff0075a7 */ /* 0x000e640008001104 */
[----:B-1----:R-:W-:Y:S05]  /*2670*/  @!P0 BRA `(.L_x_40) ;  /* 0x0000006000d08947 */ /* 0x002fea0003800000 */
.L_x_138:
[----:B------:R-:W-:-:S04]  /*2680*/  UIADD3 UR4, UPT, UPT, UR21, 0x1, URZ ;  /* 0x0000000115047890 */ /* 0x000fc8000fffe0ff */
[----:B------:R-:W-:-:S04]  /*2690*/  UISETP.NE.AND UP0, UPT, UR4, 0x2, UPT ;  /* 0x000000020400788c */ /* 0x000fc8000bf05270 */
[----:B------:R-:W-:Y:S02]  /*26a0*/  USEL UR5, URZ, 0x1, UP0 ;  /* 0x00000001ff057887 */ /* 0x000fe40008000000 */
[----:B------:R-:W-:-:S04]  /*26b0*/  USEL UR4, UR4, URZ, UP0 ;  /* 0x000000ff04047287 */ /* 0x000fc80008000000 */
[----:B------:R-:W-:Y:S01]  /*26c0*/  ULEA UR4, UR4, UR13, 0x3 ;  /* 0x0000000d04047291 */ /* 0x000fe2000f8e18ff */
[----:B-1----:R-:W-:-:S04]  /*26d0*/  LOP3.LUT R3, R15, UR5, RZ, 0x3c, !PT ;  /* 0x000000050f037c12 */ /* 0x002fc8000f8e3cff */
[----:B------:R-:W-:Y:S01]  /*26e0*/  SHF.L.U32 R3, R3, 0x1f, RZ ;  /* 0x0000001f03037819 */ /* 0x000fe200000006ff */
[----:B----4-:R-:W-:-:S07]  /*26f0*/  IMAD.U32 R0, RZ, RZ, UR4 ;  /* 0x00000004ff007e24 */ /* 0x010fce000f8e00ff */
.L_x_41:
[----:B-1----:R1:W2:Y:S02]  /*2700*/  SYNCS.PHASECHK.TRANS64.TRYWAIT P0, [R0+URZ], R3 ;  /* 0x00000003000075a7 */ /* 0x0022a400080011ff */
[----:B--2---:R-:W-:Y:S05]  /*2710*/  @!P0 NANOSLEEP.SYNCS 0x989680 ;  /* 0x009896800000895d */ /* 0x004fea0003900000 */
[----:B------:R-:W2:Y:S02]  /*2720*/  @!P0 SYNCS.PHASECHK.TRANS64 P0, [R0+URZ], R3 ;  /* 0x00000003000085a7 */ /* 0x000ea400080010ff */
[----:B--2---:R-:W-:Y:S05]  /*2730*/  @P0 EXIT ;  /* 0x000000000000094d */ /* 0x004fea0003800000 */
[----:B------:R-:W-:Y:S05]  /*2740*/  BRA `(.L_x_41) ;  /* 0xfffffffc00ec7947 */ /* 0x000fea000383ffff */
.L_x_17:
[----:B------:R-:W-:-:S04]  /*2750*/  UISETP.NE.AND UP1, UPT, UR45, URZ, UPT ;  /* 0x000000ff2d00728c */ /* 0x000fc8000bf25270 */
[----:B------:R-:W-:-:S09]  /*2760*/  UISETP.NE.OR UP1, UPT, UR10, 0x1, UP1 ;  /* 0x000000010a00788c */ /* 0x000fd20008f25670 */
[----:B------:R-:W-:Y:S05]  /*2770*/  BRA.U UP1, `(.L_x_42) ;  /* 0x0000000501487547 */ /* 0x000fea000b800000 */
[----:B------:R-:W-:Y:S01]  /*2780*/  ISETP.NE.AND P2, PT, R2, RZ, PT ;  /* 0x000000ff0200720c */ /* 0x000fe20003f45270 */
[----:B------:R-:W-:Y:S01]  /*2790*/  IMAD.MOV.U32 R12, RZ, RZ, 0x1 ;  /* 0x00000001ff0c7424 */ /* 0x000fe200078e00ff */
[----:B------:R-:W-:Y:S02]  /*27a0*/  CS2R R10, SRZ ;  /* 0x00000000000a7805 */ /* 0x000fe4000001ff00 */
[----:B------:R-:W-:Y:S01]  /*27b0*/  CS2R R8, SRZ ;  /* 0x0000000000087805 */ /* 0x000fe2000001ff00 */
[----:B------:R-:W-:Y:S01]  /*27c0*/  UMOV UR6, 0x400 ;  /* 0x0000040000067882 */ /* 0x000fe20000000000 */
[----:B------:R-:W-:Y:S01]  /*27d0*/  UMOV UR5, URZ ;  /* 0x000000ff00057c82 */ /* 0x000fe20008000000 */
[----:B------:R-:W-:-:S12]  /*27e0*/  ULEA UR6, UR45, UR6, 0x18 ;  /* 0x000000062d067291 */ /* 0x000fd8000f8ec0ff */
.L_x_46:
[----:B------:R-:W-:Y:S02]  /*27f0*/  LEA R0, R8, UR6, 0x3 ;  /* 0x0000000608007c11 */ /* 0x000fe4000f8e18ff */
[----:B------:R-:W-:-:S03]  /*2800*/  SHF.L.U32 R5, R9, 0x1f, RZ ;  /* 0x0000001f09057819 */ /* 0x000fc600000006ff */
[----:B------:R-:W-:Y:S01]  /*2810*/  VIADD R4, R0, 0xe0 ;  /* 0x000000e000047836 */ /* 0x000fe20000000000 */
[----:B------:R-:W1:Y:S02]  /*2820*/  SYNCS.PHASECHK.TRANS64.TRYWAIT P0, [R0+URZ+0xd0], R5 ;  /* 0x0000d005000075a7 */ /* 0x000e6400080011ff */
[----:B-1----:R-:W-:Y:S05]  /*2830*/  @!P0 BRA `(.L_x_43) ;  /* 0x0000006000788947 */ /* 0x002fea0003800000 */
.L_x_139:
[----:B------:R-:W-:Y:S01]  /*2840*/  ULEA UR4, UR5, UR6, 0x3 ;  /* 0x0000000605047291 */ /* 0x000fe2000f8e18ff */
[----:B------:R-:W-:Y:S02]  /*2850*/  PRMT R4, RZ, 0x654, R4 ;  /* 0x00000654ff047816 */ /* 0x000fe40000000004 */
[----:B-1----:R-:W-:Y:S01]  /*2860*/  SHF.L.U32 R5, R12, 0x1f, RZ ;  /* 0x0000001f0c057819 */ /* 0x002fe200000006ff */
[----:B------:R-:W-:Y:S01]  /*2870*/  UIADD3 UR7, UPT, UPT, UR4, 0x70, URZ ;  /* 0x0000007004077890 */ /* 0x000fe2000fffe0ff */
[----:B------:R1:W-:Y:S05]  /*2880*/  SYNCS.ARRIVE.TRANS64.RED.A1T0 RZ, [R4+URZ], RZ ;  /* 0x000000ff04ff79a7 */ /* 0x0003ea00081004ff */
[----:B------:R-:W-:Y:S01]  /*2890*/  IMAD.U32 R7, RZ, RZ, UR7 ;  /* 0x00000007ff077e24 */ /* 0x000fe2000f8e00ff */
[----:B------:R-:W2:Y:S04]  /*28a0*/  SYNCS.PHASECHK.TRANS64.TRYWAIT P0, [UR4+0x80], R5 ;  /* 0x00008005ff0075a7 */ /* 0x000ea80008001104 */
[----:B------:R-:W-:Y:S01]  /*28b0*/  PRMT R6, R2, 0x654, R7 ;  /* 0x0000065402067816 */ /* 0x000fe20000000007 */
[----:B-1----:R-:W-:Y:S01]  /*28c0*/  @!P2 IMAD.MOV.U32 R4, RZ, RZ, 0x10 ;  /* 0x00000010ff04a424 */ /* 0x002fe200078e00ff */
[----:B--2---:R-:W-:Y:S06]  /*28d0*/  @!P0 BRA `(.L_x_44) ;  /* 0x0000006000648947 */ /* 0x004fec0003800000 */
.L_x_141:
[----:B------:R-:W-:Y:S01]  /*28e0*/  ULEA UR8, UR5, UR6, 0x4 ;  /* 0x0000000605087291 */ /* 0x000fe2000f8e20ff */
[----:B------:R-:W-:Y:S01]  /*28f0*/  SEL R3, R6, R3, !P2 ;  /* 0x0000000306037207 */ /* 0x000fe20005000000 */
[----:B------:R-:W-:Y:S01]  /*2900*/  UIADD3 UR9, UPT, UPT, UR4, 0x70, URZ ;  /* 0x0000007004097890 */ /* 0x000fe2000fffe0ff */
[----:B-1----:R-:W-:Y:S01]  /*2910*/  LEA R0, R11, UR6, 0x3 ;  /* 0x000000060b007c11 */ /* 0x002fe2000f8e18ff */
[----:B------:R-:W-:Y:S01]  /*2920*/  UIADD3 UR8, UPT, UPT, UR8, 0x100, URZ ;  /* 0x0000010008087890 */ /* 0x000fe2000fffe0ff */
[----:B------:R-:W-:Y:S01]  /*2930*/  SHF.L.U32 R5, R10, 0x1f, RZ ;  /* 0x0000001f0a057819 */ /* 0x000fe200000006ff */
[----:B------:R1:W-:Y:S01]  /*2940*/  @!P2 SYNCS.ARRIVE.TRANS64.RED RZ, [R3+URZ], R4 ;  /* 0x0000000403ffa9a7 */ /* 0x0003e200080004ff */
[----:B------:R-:W-:Y:S01]  /*2950*/  UIADD3 UR4, UPT, UPT, UR5, 0x1, URZ ;  /* 0x0000000105047890 */ /* 0x000fe2000fffe0ff */
[----:B------:R-:W-:-:S03]  /*2960*/  VIADD R8, R8, 0x1 ;  /* 0x0000000108087836 */ /* 0x000fc60000000000 */
[----:B------:R-:W-:Y:S02]  /*2970*/  UISETP.NE.AND UP0, UPT, UR4, 0x2, UPT ;  /* 0x000000020400788c */ /* 0x000fe4000bf05270 */
[----:B------:R-:W-:Y:S06]  /*2980*/  UGETNEXTWORKID.BROADCAST [UR8], [UR9] ;  /* 0x00000000080073ca */ /* 0x000fec0008000100 */
[----:B------:R-:W-:Y:S01]  /*2990*/  USEL UR7, URZ, 0x1, UP0 ;  /* 0x00000001ff077887 */ /* 0x000fe20008000000 */
[----:B------:R-:W-:Y:S01]  /*29a0*/  ISETP.NE.AND P0, PT, R8, 0x2, PT ;  /* 0x000000020800780c */ /* 0x000fe20003f05270 */
[----:B------:R-:W-:Y:S01]  /*29b0*/  USEL UR5, UR4, URZ, UP0 ;  /* 0x000000ff04057287 */ /* 0x000fe20008000000 */
[----:B------:R-:W2:Y:S03]  /*29c0*/  SYNCS.PHASECHK.TRANS64.TRYWAIT P1, [R0+URZ+0x70], R5 ;  /* 0x00007005000075a7 */ /* 0x000ea600080211ff */
[----:B------:R-:W-:Y:S01]  /*29d0*/  LOP3.LUT R12, R12, UR7, RZ, 0x3c, !PT ;  /* 0x000000070c0c7c12 */ /* 0x000fe2000f8e3cff */
[----:B-12---:R-:W-:Y:S07]  /*29e0*/  @!P1 BRA `(.L_x_45) ;  /* 0x0000006000389947 */ /* 0x006fee0003800000 */
.L_x_142:
[C---:B------:R-:W-:Y:S01]  /*29f0*/  LEA R4, R11.reuse, UR6, 0x4 ;  /* 0x000000060b047c11 */ /* 0x040fe2000f8e20ff */
[----:B-1----:R-:W-:Y:S01]  /*2a00*/  VIADD R0, R0, 0x80 ;  /* 0x0000008000007836 */ /* 0x002fe20000000000 */
[----:B------:R-:W-:Y:S01]  /*2a10*/  SEL R8, R8, RZ, P0 ;  /* 0x000000ff08087207 */ /* 0x000fe20000000000 */
[----:B------:R-:W-:-:S03]  /*2a20*/  VIADD R11, R11, 0x1 ;  /* 0x000000010b0b7836 */ /* 0x000fc60000000000 */
[----:B------:R-:W1:Y:S01]  /*2a30*/  LDS.128 R4, [R4+0x100] ;  /* 0x0001000004047984 */ /* 0x000e620000000c00 */
[----:B------:R-:W-:Y:S02]  /*2a40*/  PRMT R0, RZ, 0x654, R0 ;  /* 0x00000654ff007816 */ /* 0x000fe40000000000 */
[C---:B------:R-:W-:Y:S01]  /*2a50*/  ISETP.NE.AND P1, PT, R11.reuse, 0x2, PT ;  /* 0x000000020b00780c */ /* 0x040fe20003f25270 */
[----:B------:R-:W-:Y:S01]  /*2a60*/  @!PT LDS RZ, [RZ] ;  /* 0x00000000fffff984 */ /* 0x000fe20000000800 */
[----:B------:R-:W-:Y:S01]  /*2a70*/  @!PT LDS RZ, [RZ] ;  /* 0x00000000fffff984 */ /* 0x000fe20000000800 */
[----:B------:R-:W-:Y:S01]  /*2a80*/  @!PT LDS RZ, [RZ] ;  /* 0x00000000fffff984 */ /* 0x000fe20000000800 */
[----:B------:R-:W-:Y:S01]  /*2a90*/  @!PT LDS RZ, [RZ] ;  /* 0x00000000fffff984 */ /* 0x000fe20000000800 */
[----:B------:R2:W-:Y:S06]  /*2aa0*/  MEMBAR.ALL.CTA ;  /* 0x0000000000007992 */ /* 0x0005ec0000008000 */
[----:B--2---:R-:W2:Y:S01]  /*2ab0*/  FENCE.VIEW.ASYNC.S ;  /* 0x00000000000073c6 */ /* 0x004ea20000000000 */
[----:B------:R-:W-:Y:S01]  /*2ac0*/  SEL R11, R11, RZ, P1 ;  /* 0x000000ff0b0b7207 */ /* 0x000fe20000800000 */
[----:B--2---:R2:W-:Y:S01]  /*2ad0*/  SYNCS.ARRIVE.TRANS64.RED.A1T0 RZ, [R0+URZ], RZ ;  /* 0x000000ff00ff79a7 */ /* 0x0045e200081004ff */
[----:B-1----:R-:W-:-:S02]  /*2ae0*/  LOP3.LUT P3, RZ, R6, 0x1, RZ, 0xc0, !PT ;  /* 0x0000000106ff7812 */ /* 0x002fc4000786c0ff */
[----:B------:R-:W-:-:S04]  /*2af0*/  SEL R5, RZ, 0x1, P1 ;  /* 0x00000001ff057807 */ /* 0x000fc80000800000 */
[----:B------:R-:W-:Y:S02]  /*2b00*/  LOP3.LUT R10, R10, R5, RZ, 0x3c, !PT ;  /* 0x000000050a0a7212 */ /* 0x000fe400078e3cff */
[----:B--2---:R-:W-:-:S04]  /*2b10*/  SEL R0, RZ, 0x1, P0 ;  /* 0x00000001ff007807 */ /* 0x004fc80000000000 */
[----:B------:R-:W-:Y:S01]  /*2b20*/  LOP3.LUT R9, R9, R0, RZ, 0x3c, !PT ;  /* 0x0000000009097212 */ /* 0x000fe200078e3cff */
[----:B------:R-:W-:Y:S06]  /*2b30*/  @P3 BRA `(.L_x_46) ;  /* 0xfffffffc002c3947 */ /* 0x000fec000383ffff */
[----:B------:R-:W-:Y:S01]  /*2b40*/  ULEA UR4, UR5, UR6, 0x3 ;  /* 0x0000000605047291 */ /* 0x000fe2000f8e18ff */
[----:B------:R-:W-:-:S08]  /*2b50*/  SHF.L.U32 R3, R12, 0x1f, RZ ;  /* 0x0000001f0c037819 */ /* 0x000fd000000006ff */
[----:B------:R-:W1:Y:S02]  /*2b60*/  SYNCS.PHASECHK.TRANS64 P0, [UR4+0x80], R3 ;  /* 0x00008003ff0075a7 */ /* 0x000e640008001004 */
[----:B-1----:R-:W-:Y:S05]  /*2b70*/  @P0 BRA `(.L_x_47) ;  /* 0x0000000000080947 */ /* 0x002fea0003800000 */
[----:B------:R-:W1:Y:S02]  /*2b80*/  SYNCS.PHASECHK.TRANS64.TRYWAIT P0, [UR4+0x80], R3 ;  /* 0x00008003ff0075a7 */ /* 0x000e640008001104 */
[----:B-1----:R-:W-:Y:S05]  /*2b90*/  @!P0 BRA `(.L_x_48) ;  /* 0x0000005c00e08947 */ /* 0x002fea0003800000 */
.L_x_47:
[----:B------:R-:W-:-:S04]  /*2ba0*/  UIADD3 UR7, UPT, UPT, UR5, 0x1, URZ ;  /* 0x0000000105077890 */ /* 0x000fc8000fffe0ff */
[----:B------:R-:W-:-:S04]  /*2bb0*/  UISETP.NE.AND UP0, UPT, UR7, 0x2, UPT ;  /* 0x000000020700788c */ /* 0x000fc8000bf05270 */
[----:B------:R-:W-:Y:S02]  /*2bc0*/  USEL UR8, URZ, 0x1, UP0 ;  /* 0x00000001ff087887 */ /* 0x000fe40008000000 */
[----:B------:R-:W-:-:S04]  /*2bd0*/  USEL UR7, UR7, URZ, UP0 ;  /* 0x000000ff07077287 */ /* 0x000fc80008000000 */
[----:B------:R-:W-:Y:S01]  /*2be0*/  ULEA UR7, UR7, UR6, 0x3 ;  /* 0x0000000607077291 */ /* 0x000fe2000f8e18ff */
[----:B-1----:R-:W-:-:S04]  /*2bf0*/  LOP3.LUT R3, R12, UR8, RZ, 0x3c, !PT ;  /* 0x000000080c037c12 */ /* 0x002fc8000f8e3cff */
[----:B------:R-:W-:-:S04]  /*2c00*/  SHF.L.U32 R0, R3, 0x1f, RZ ;  /* 0x0000001f03007819 */ /* 0x000fc800000006ff */
[----:B------:R-:W1:Y:S02]  /*2c10*/  SYNCS.PHASECHK.TRANS64 P0, [UR7+0x80], R0 ;  /* 0x00008000ff0075a7 */ /* 0x000e640008001007 */
[----:B-1----:R-:W-:Y:S05]  /*2c20*/  @P0 EXIT ;  /* 0x000000000000094d */ /* 0x002fea0003800000 */
[----:B------:R-:W-:Y:S02]  /*2c30*/  SHF.L.U32 R3, R3, 0x1f, RZ ;  /* 0x0000001f03037819 */ /* 0x000fe400000006ff */
[----:B------:R-:W-:-:S07]  /*2c40*/  MOV R0, UR7 ;  /* 0x0000000700007c02 */ /* 0x000fce0008000f00 */
.L_x_49:
[----:B-1----:R1:W2:Y:S02]  /*2c50*/  SYNCS.PHASECHK.TRANS64.TRYWAIT P0, [R0+URZ+0x80], R3 ;  /* 0x00008003000075a7 */ /* 0x0022a400080011ff */
[----:B--2---:R-:W-:Y:S05]  /*2c60*/  @!P0 NANOSLEEP.SYNCS 0x989680 ;  /* 0x009896800000895d */ /* 0x004fea0003900000 */
[----:B------:R-:W2:Y:S02]  /*2c70*/  @!P0 SYNCS.PHASECHK.TRANS64 P0, [R0+URZ+0x80], R3 ;  /* 0x00008003000085a7 */ /* 0x000ea400080010ff */
[----:B--2---:R-:W-:Y:S05]  /*2c80*/  @P0 EXIT ;  /* 0x000000000000094d */ /* 0x004fea0003800000 */
[----:B------:R-:W-:Y:S05]  /*2c90*/  BRA `(.L_x_49) ;  /* 0xfffffffc00ec7947 */ /* 0x000fea000383ffff */
.L_x_42:
[----:B------:R-:W-:-:S09]  /*2ca0*/  UISETP.NE.AND UP1, UPT, UR10, URZ, UPT ;  /* 0x000000ff0a00728c */ /* 0x000fd2000bf25270 */
[----:B------:R-:W-:Y:S05]  /*2cb0*/  BRA.U UP1, `(.L_x_50) ;  /* 0x0000001501047547 */ /* 0x000fea000b800000 */
[----:B------:R-:W-:Y:S01]  /*2cc0*/  UMOV UR4, 0x40 ;  /* 0x0000004000047882 */ /* 0x000fe20000000000 */
[----:B------:R-:W-:Y:S01]  /*2cd0*/  NOP ;  /* 0x0000000000007918 */ /* 0x000fe20000000000 */
[----:B------:R-:W-:Y:S01]  /*2ce0*/  ULEA UR5, UR45, UR4, 0x18 ;  /* 0x000000042d057291 */ /* 0x000fe2000f8ec0ff */
[----:B------:R-:W-:Y:S02]  /*2cf0*/  UMOV UR6, 0x400 ;  /* 0x0000040000067882 */ /* 0x000fe40000000000 */
[----:B------:R-:W-:-:S06]  /*2d00*/  ULEA UR6, UR45, UR6, 0x18 ;  /* 0x000000062d067291 */ /* 0x000fcc000f8ec0ff */
[----:B------:R-:W1:Y:S02]  /*2d10*/  LDS.U8 R0, [UR5+0x1c] ;  /* 0x00001c05ff007984 */ /* 0x000e640008000000 */
[----:B-1----:R-:W-:-:S13]  /*2d20*/  ISETP.NE.AND P0, PT, R0, RZ, PT ;  /* 0x000000ff0000720c */ /* 0x002fda0003f05270 */
[----:B------:R-:W-:Y:S05]  /*2d30*/  @P0 BRA `(.L_x_51) ;  /* 0x0000000000580947 */ /* 0x000fea0003800000 */
[----:B------:R-:W-:-:S13]  /*2d40*/  ELECT P0, URZ, PT ;  /* 0x0000000000ff782f */ /* 0x000fda0003800000 */
[----:B------:R-:W-:Y:S05]  /*2d50*/  @!P0 BRA `(.L_x_52) ;  /* 0x0000000000608947 */ /* 0x000fea0003800000 */
[----:B------:R-:W-:Y:S01]  /*2d60*/  UMOV UR4, 0x10 ;  /* 0x0000001000047882 */ /* 0x000fe20000000000 */
[----:B------:R-:W-:Y:S01]  /*2d70*/  HFMA2 R0, -RZ, RZ, 0, 5.9604644775390625e-08 ;  /* 0x00000001ff007431 */ /* 0x000fe200000001ff */
[----:B------:R-:W-:-:S03]  /*2d80*/  MOV R2, 0xffff ;  /* 0x0000ffff00027802 */ /* 0x000fc60000000f00 */
[----:B------:R-:W-:Y:S04]  /*2d90*/  DEPBAR.LE SB1, 0x36 ;  /* 0x00009d800000791a */ /* 0x000fe80000000000 */
[----:B------:R-:W1:Y:S02]  /*2da0*/  UTCATOMSWS.FIND_AND_SET.ALIGN UP0, UR4, UR4 ;  /* 0x00000004000475e3 */ /* 0x000e640008000800 */
[----:B-1----:R-:W-:Y:S01]  /*2db0*/  MOV R3, UR4 ;  /* 0x0000000400037c02 */ /* 0x002fe20008000f00 */
[----:B------:R-:W-:Y:S06]  /*2dc0*/  BRA.U UP0, `(.L_x_53) ;  /* 0x0000000100187547 */ /* 0x000fec000b800000 */
.L_x_54:
[----:B------:R-:W-:Y:S05]  /*2dd0*/  NANOSLEEP 0x64 ;  /* 0x000000640000795d */ /* 0x000fea0003800000 */
[----:B------:R-:W-:-:S05]  /*2de0*/  UMOV UR4, 0x10 ;  /* 0x0000001000047882 */ /* 0x000fca0000000000 */
[----:B------:R-:W-:Y:S04]  /*2df0*/  DEPBAR.LE SB1, 0x36 ;  /* 0x00009d800000791a */ /* 0x000fe80000000000 */
[----:B------:R-:W1:Y:S02]  /*2e00*/  UTCATOMSWS.FIND_AND_SET.ALIGN UP0, UR4, UR4 ;  /* 0x00000004000475e3 */ /* 0x000e640008000800 */
[----:B-1----:R-:W-:Y:S01]  /*2e10*/  MOV R3, UR4 ;  /* 0x0000000400037c02 */ /* 0x002fe20008000f00 */
[----:B------:R-:W-:Y:S05]  /*2e20*/  BRA.U !UP0, `(.L_x_54) ;  /* 0xfffffffd08e87547 */ /* 0x000fea000b83ffff */
.L_x_53:
[-C--:B------:R-:W-:Y:S02]  /*2e30*/  SHF.L.U32 R2, R2, R3.reuse, RZ ;  /* 0x0000000302027219 */ /* 0x080fe400000006ff */
[----:B------:R-:W-:Y:S01]  /*2e40*/  SHF.L.U32 R0, R0, R3, RZ ;  /* 0x0000000300007219 */ /* 0x000fe200000006ff */
[----:B------:R-:W-:Y:S02]  /*2e50*/  IMAD.SHL.U32 R3, R3, 0x20, RZ ;  /* 0x0000002003037824 */ /* 0x000fe400078e00ff */
[----:B------:R1:W-:Y:S04]  /*2e60*/  ATOMS.OR RZ, [UR5+0x14], R2 ;  /* 0x00001402ffff798c */ /* 0x0003e8000b000005 */
[----:B------:R1:W-:Y:S04]  /*2e70*/  ATOMS.OR RZ, [UR5+0x18], R0 ;  /* 0x00001800ffff798c */ /* 0x0003e8000b000005 */
[----:B------:R1:W-:Y:S01]  /*2e80*/  STS [UR6+0x120], R3 ;  /* 0x00012003ff007988 */ /* 0x0003e20008000806 */
[----:B------:R-:W-:Y:S05]  /*2e90*/  BRA `(.L_x_52) ;  /* 0x0000000000107947 */ /* 0x000fea0003800000 */
.L_x_51:
[----:B------:R-:W-:Y:S02]  /*2ea0*/  MOV R0, 0xffffffff ;  /* 0xffffffff00007802 */ /* 0x000fe40000000f00 */
[----:B------:R-:W-:-:S03]  /*2eb0*/  MOV R2, 0x2ee0 ;  /* 0x00002ee000027802 */ /* 0x000fc60000000f00 */
[----:B------:R1:W-:Y:S04]  /*2ec0*/  STS [UR6+0x120], R0 ;  /* 0x00012000ff007988 */ /* 0x0003e80008000806 */
[----:B-1-3-5:R-:W-:Y:S05]  /*2ed0*/  CALL.REL.NOINC `($__internal_1_$__cuda_sm10x_tcgen05_guardrail_trap_phase_invalid_during_alloc) ;  /* 0x00000064002c7944 */ /* 0x02afea0003c00000 */
.L_x_52:
[----:B------:R-:W-:Y:S05]  /*2ee0*/  WARPSYNC.ALL ;  /* 0x0000000000007948 */ /* 0x000fea0003800000 */
[----:B------:R-:W2:Y:S01]  /*2ef0*/  S2UR UR4, SR_CgaCtaId ;  /* 0x00000000000479c3 */ /* 0x000ea20000008800 */
[----:B------:R-:W-:Y:S01]  /*2f00*/  UMOV UR70, 0x400 ;  /* 0x0000040000467882 */ /* 0x000fe20000000000 */
[----:B------:R-:W-:-:S06]  /*2f10*/  NOP ;  /* 0x0000000000007918 */ /* 0x000fcc0000000000 */
[----:B------:R-:W-:Y:S06]  /*2f20*/  BAR.ARV 0x6, 0xa0 ;  /* 0x0182800000007b1d */ /* 0x000fec0000002000 */
[----:B------:R-:W4:Y:S01]  /*2f30*/  LDCU UR5, c[0x0][0x38c] ;  /* 0x00007180ff0577ac */ /* 0x000f220008000800 */
[----:B------:R-:W-:Y:S01]  /*2f40*/  IMAD.MOV.U32 R11, RZ, RZ, 0x1 ;  /* 0x00000001ff0b7424 */ /* 0x000fe200078e00ff */
[----:B------:R-:W-:Y:S01]  /*2f50*/  CS2R R8, SRZ ;  /* 0x0000000000087805 */ /* 0x000fe2000001ff00 */
[----:B------:R-:W-:Y:S01]  /*2f60*/  IMAD.MOV.U32 R10, RZ, RZ, RZ ;  /* 0x000000ffff0a7224 */ /* 0x000fe200078e00ff */
[----:B------:R-:W3:Y:S01]  /*2f70*/  LDCU UR7, c[0x0][0x38c] ;  /* 0x00007180ff0777ac */ /* 0x000ee20008000800 */
[----:B------:R-:W-:Y:S01]  /*2f80*/  UMOV UR9, URZ ;  /* 0x000000ff00097c82 */ /* 0x000fe20008000000 */
[----:B------:R-:W-:Y:S01]  /*2f90*/  UMOV UR76, 0x0 ;  /* 0x00000000004c7882 */ /* 0x000fe20000000000 */
[----:B--2---:R-:W-:Y:S01]  /*2fa0*/  ULEA UR70, UR4, UR70, 0x18 ;  /* 0x0000004604467291 */ /* 0x004fe2000f8ec0ff */
[----:B------:R-:W-:-:S02]  /*2fb0*/  UMOV UR77, 0x8118910 ;  /* 0x08118910004d7882 */ /* 0x000fc40000000000 */
[----:B------:R-:W-:Y:S01]  /*2fc0*/  UMOV UR4, URZ ;  /* 0x000000ff00047c82 */ /* 0x000fe20008000000 */
[----:B------:R-:W-:Y:S01]  /*2fd0*/  UIADD3 UR6, UPT, UPT, UR70, 0x28400, URZ ;  /* 0x0002840046067890 */ /* 0x000fe2000fffe0ff */
[----:B------:R-:W-:Y:S01]  /*2fe0*/  IMAD.U32 R15, RZ, RZ, UR4 ;  /* 0x00000004ff0f7e24 */ /* 0x000fe2000f8e00ff */
[----:B------:R-:W-:Y:S01]  /*2ff0*/  UMOV UR74, 0x0 ;  /* 0x00000000004a7882 */ /* 0x000fe20000000000 */
[----:B------:R-:W-:Y:S01]  /*3000*/  UMOV UR75, 0x8118910 ;  /* 0x08118910004b7882 */ /* 0x000fe20000000000 */
[----:B----4-:R-:W-:Y:S01]  /*3010*/  UIADD3 UR5, UPT, UPT, UR5, 0x7f, URZ ;  /* 0x0000007f05057890 */ /* 0x010fe2000fffe0ff */
[----:B-1----:R-:W1:Y:S03]  /*3020*/  LDS R0, [UR70+0x120] ;  /* 0x00012046ff007984 */ /* 0x002e660008000800 */
[----:B------:R-:W-:Y:S02]  /*3030*/  USHF.R.S32.HI UR4, URZ, 0x1f, UR5 ;  /* 0x0000001fff047899 */ /* 0x000fe40008011405 */
[----:B---3--:R-:W-:-:S02]  /*3040*/  UISETP.GE.AND UP3, UPT, UR7, 0x1, UPT ;  /* 0x000000010700788c */ /* 0x008fc4000bf66270 */
[----:B------:R-:W-:Y:S02]  /*3050*/  ULEA.HI UR4, UR4, UR5, URZ, 0x7 ;  /* 0x0000000504047291 */ /* 0x000fe4000f8f38ff */
[----:B------:R-:W-:Y:S02]  /*3060*/  UIADD3 UR5, UPT, UPT, UR70, 0x8400, URZ ;  /* 0x0000840046057890 */ /* 0x000fe4000fffe0ff */
[----:B------:R-:W-:Y:S02]  /*3070*/  USHF.R.S32.HI UR8, URZ, 0x7, UR4 ;  /* 0x00000007ff087899 */ /* 0x000fe40008011404 */
[----:B------:R-:W-:Y:S02]  /*3080*/  USHF.R.U32.HI UR4, URZ, 0x4, UR6 ;  /* 0x00000004ff047899 */ /* 0x000fe40008011606 */
[----:B------:R-:W-:Y:S02]  /*3090*/  UISETP.LT.AND UP0, UPT, UR8, 0x1, UPT ;  /* 0x000000010800788c */ /* 0x000fe4000bf01270 */
[----:B------:R-:W-:Y:S01]  /*30a0*/  IMAD.U32 R12, RZ, RZ, UR8 ;  /* 0x00000008ff0c7e24 */ /* 0x000fe2000f8e00ff */
[----:B------:R-:W-:-:S02]  /*30b0*/  ULOP3.LUT UR4, UR4, 0x3fff, URZ, 0xc0, !UPT ;  /* 0x00003fff04047892 */ /* 0x000fc4000f8ec0ff */
[----:B------:R-:W-:Y:S02]  /*30c0*/  USEL UR6, UR8, 0x1, !UP0 ;  /* 0x0000000108067887 */ /* 0x000fe4000c000000 */
[----:B------:R-:W-:Y:S02]  /*30d0*/  ULOP3.LUT UR73, UR4, 0x4000000, URZ, 0xfc, !UPT ;  /* 0x0400000004497892 */ /* 0x000fe4000f8efcff */
[----:B------:R-:W-:Y:S02]  /*30e0*/  UIADD3 UR4, UPT, UPT, -UR6, URZ, URZ ;  /* 0x000000ff06047290 */ /* 0x000fe4000fffe1ff */
[----:B------:R-:W-:-:S04]  /*30f0*/  USHF.R.U32.HI UR5, URZ, 0x4, UR5 ;  /* 0x00000004ff057899 */ /* 0x000fc80008011605 */
[----:B------:R-:W-:Y:S01]  /*3100*/  ULOP3.LUT UR5, UR5, 0x3fff, URZ, 0xc0, !UPT ;  /* 0x00003fff05057892 */ /* 0x000fe2000f8ec0ff */
[----:B------:R-:W-:-:S03]  /*3110*/  MOV R14, UR4 ;  /* 0x00000004000e7c02 */ /* 0x000fc60008000f00 */
[----:B------:R-:W-:Y:S01]  /*3120*/  ULOP3.LUT UR72, UR5, 0x4000000, URZ, 0xfc, !UPT ;  /* 0x0400000005487892 */ /* 0x000fe2000f8efcff */
[----:B-1----:R-:W-:-:S13]  /*3130*/  R2UR UR8, R0 ;  /* 0x00000000000872ca */ /* 0x002fda00000e0000 */
[----:B------:R-:W-:-:S07]  /*3140*/  MOV R16, UR8 ;  /* 0x0000000800107c02 */ /* 0x000fce0008000f00 */
.L_x_61:
[----:B------:R-:W-:Y:S02]  /*3150*/  LEA R0, R10, UR70, 0x3 ;  /* 0x000000460a007c11 */ /* 0x000fe4000f8e18ff */
[----:B------:R-:W-:Y:S02]  /*3160*/  SHF.L.U32 R5, R9, 0x1f, RZ ;  /* 0x0000001f09057819 */ /* 0x000fe400000006ff */
[----:B------:R-:W-:Y:S01]  /*3170*/  PLOP3.LUT P0, PT, PT, PT, UP3, 0x80, 0x8 ;  /* 0x000000000008781c */ /* 0x000fe20003f0f038 */
[----:B------:R-:W-:Y:S01]  /*3180*/  VIADD R3, R0, 0x80 ;  /* 0x0000008000037836 */ /* 0x000fe20000000000 */
[----:B-1----:R-:W1:Y:S02]  /*3190*/  SYNCS.PHASECHK.TRANS64.TRYWAIT P1, [R0+URZ+0x70], R5 ;  /* 0x00007005000075a7 */ /* 0x002e6400080211ff */
[----:B-1----:R-:W-:Y:S09]  /*31a0*/  @!P1 BRA `(.L_x_55) ;  /* 0x0000005800749947 */ /* 0x002ff20003800000 */
.L_x_144:
[----:B------:R-:W-:Y:S01]  /*31b0*/  LEA R4, R10, UR70, 0x4 ;  /* 0x000000460a047c11 */ /* 0x000fe2000f8e20ff */
[----:B------:R-:W-:Y:S01]  /*31c0*/  @UP3 ULEA UR4, UR9, UR70, 0x3 ;  /* 0x0000004609043291 */ /* 0x000fe2000f8e18ff */
[----:B------:R-:W-:Y:S02]  /*31d0*/  R2UR UR5, R15 ;  /* 0x000000000f0572ca */ /* 0x000fe400000e0000 */
[----:B------:R-:W-:Y:S02]  /*31e0*/  PLOP3.LUT P2, PT, PT, PT, PT, 0x80, 0x8 ;  /* 0x000000000008781c */ /* 0x000fe40003f4f070 */
[----:B-1----:R-:W1:Y:S01]  /*31f0*/  LDS.128 R4, [R4+0x100] ;  /* 0x0001000004047984 */ /* 0x002e620000000c00 */
[----:B------:R-:W-:Y:S02]  /*3200*/  PRMT R3, RZ, 0x654, R3 ;  /* 0x00000654ff037816 */ /* 0x000fe40000000003 */
[----:B------:R-:W-:Y:S01]  /*3210*/  @P0 SHF.L.U32 R2, R8, 0x1f, RZ ;  /* 0x0000001f08020819 */ /* 0x000fe200000006ff */
[----:B------:R-:W-:Y:S01]  /*3220*/  @!PT LDS RZ, [RZ] ;  /* 0x00000000fffff984 */ /* 0x000fe20000000800 */
[----:B------:R-:W-:Y:S01]  /*3230*/  @!PT LDS RZ, [RZ] ;  /* 0x00000000fffff984 */ /* 0x000fe20000000800 */
[----:B------:R-:W-:Y:S01]  /*3240*/  @!PT LDS RZ, [RZ] ;  /* 0x00000000fffff984 */ /* 0x000fe20000000800 */
[----:B------:R-:W-:Y:S01]  /*3250*/  @!PT LDS RZ, [RZ] ;  /* 0x00000000fffff984 */ /* 0x000fe20000000800 */
[----:B------:R2:W-:Y:S06]  /*3260*/  MEMBAR.ALL.CTA ;  /* 0x0000000000007992 */ /* 0x0005ec0000008000 */
[----:B--2---:R-:W2:Y:S01]  /*3270*/  FENCE.VIEW.ASYNC.S ;  /* 0x00000000000073c6 */ /* 0x004ea20000000000 */
[----:B------:R-:W-:-:S02]  /*3280*/  SHF.L.U32 R0, R11, 0x1f, RZ ;  /* 0x0000001f0b007819 */ /* 0x000fc400000006ff */
[----:B------:R-:W-:Y:S01]  /*3290*/  R2UR UR6, R16 ;  /* 0x00000000100672ca */ /* 0x000fe200000e0000 */
[----:B------:R-:W-:-:S06]  /*32a0*/  ULEA UR7, UR5, UR70, 0x3 ;  /* 0x0000004605077291 */ /* 0x000fcc000f8e18ff */
[----:B------:R-:W-:-:S06]  /*32b0*/  IMAD.U32 R13, RZ, RZ, UR7 ;  /* 0x00000007ff0d7e24 */ /* 0x000fcc000f8e00ff */
[----:B------:R-:W-:Y:S01]  /*32c0*/  ULEA UR8, UR5, UR6, 0x6 ;  /* 0x0000000605087291 */ /* 0x000fe2000f8e30ff */
[----:B--2---:R2:W-:Y:S01]  /*32d0*/  SYNCS.ARRIVE.TRANS64.RED.A1T0 RZ, [R3+URZ], RZ ;  /* 0x000000ff03ff79a7 */ /* 0x0045e200081004ff */
[----:B------:R2:W3:Y:S01]  /*32e0*/  @P0 SYNCS.PHASECHK.TRANS64.TRYWAIT P2, [UR4], R2 ;  /* 0x00000002ff0005a7 */ /* 0x0004e20008041104 */
[----:B-1----:R-:W-:Y:S01]  /*32f0*/  LOP3.LUT P1, RZ, R6, 0x1, RZ, 0xc0, !PT ;  /* 0x0000000106ff7812 */ /* 0x002fe2000782c0ff */
[----:B------:R-:W1:Y:S02]  /*3300*/  SYNCS.PHASECHK.TRANS64.TRYWAIT P0, [UR7+0xb0], R0 ;  /* 0x0000b000ff0075a7 */ /* 0x000e640008001107 */
[----:B-123--:R-:W-:Y:S10]  /*3310*/  @!P0 BRA `(.L_x_56) ;  /* 0x00000058002c8947 */ /* 0x00eff40003800000 */
.L_x_146:
[----:B------:R-:W-:Y:S01]  /*3320*/  IADD3 R10, PT, PT, R10, 0x1, RZ ;  /* 0x000000010a0a7810 */ /* 0x000fe20007ffe0ff */
[----:B------:R-:W-:Y:S06]  /*3330*/  BRA.U !UP3, `(.L_x_57) ;  /* 0x000000050bec7547 */ /* 0x000fec000b800000 */
[----:B------:R-:W-:Y:S01]  /*3340*/  R2UR UR69, R14 ;  /* 0x000000000e4572ca */ /* 0x000fe200000e0000 */
[----:B------:R-:W-:Y:S01]  /*3350*/  UPLOP3.LUT UP4, UPT, UPT, UPT, UPT, 0x40, 0x4 ;  /* 0x000000000004789c */ /* 0x000fe20003f8e870 */
[----:B------:R-:W-:Y:S01]  /*3360*/  R2UR UR68, R12 ;  /* 0x000000000c4472ca */ /* 0x000fe200000e0000 */
[----:B------:R-:W-:-:S14]  /*3370*/  UMOV UR7, UR9 ;  /* 0x0000000900077c82 */ /* 0x000fdc0008000000 */
.L_x_60:
[----:B------:R-:W-:Y:S02]  /*3380*/  UIADD3 UR69, UPT, UPT, UR69, 0x1, URZ ;  /* 0x0000000145457890 */ /* 0x000fe4000fffe0ff */
[----:B--2---:R-:W-:Y:S02]  /*3390*/  ULEA UR5, UR7, UR70, 0x3 ;  /* 0x0000004607057291 */ /* 0x004fe4000f8e18ff */
[----:B------:R-:W-:Y:S01]  /*33a0*/  UISETP.NE.AND UP0, UPT, UR69, URZ, UPT ;  /* 0x000000ff4500728c */ /* 0x000fe2000bf05270 */
[----:B------:R-:W-:Y:S10]  /*33b0*/  @P2 BRA `(.L_x_58) ;  /* 0x00000000000c2947 */ /* 0x000ff40003800000 */
[----:B-1----:R-:W-:Y:S04]  /*33c0*/  SHF.L.U32 R3, R8, 0x1f, RZ ;  /* 0x0000001f08037819 */ /* 0x002fe800000006ff */
[----:B------:R-:W1:Y:S02]  /*33d0*/  SYNCS.PHASECHK.TRANS64.TRYWAIT P0, [UR5], R3 ;  /* 0x00000003ff0075a7 */ /* 0x000e640008001105 */
[----:B-1----:R-:W-:Y:S05]  /*33e0*/  @!P0 BRA `(.L_x_59) ;  /* 0x0000005800148947 */ /* 0x002fea0003800000 */
.L_x_58:
[----:B------:R-:W-:Y:S01]  /*33f0*/  UISETP.NE.AND UP1, UPT, UR68, 0x1, UPT ;  /* 0x000000014400788c */ /* 0x000fe2000bf25270 */
[----:B------:R-:W-:Y:S01]  /*3400*/  PLOP3.LUT P2, PT, PT, PT, PT, 0x80, 0x8 ;  /* 0x000000000008781c */ /* 0x000fe20003f4f070 */
[----:B------:R-:W-:Y:S01]  /*3410*/  UIADD3 UR9, UPT, UPT, UR7, 0x1, URZ ;  /* 0x0000000107097890 */ /* 0x000fe2000fffe0ff */
[----:B-1----:R-:W-:Y:S01]  /*3420*/  MOV.SPILL R3, UR75 ;  /* 0x0000004b00037c02 */ /* 0x002fe20009000f00 */
[----:B------:R-:W-:Y:S01]  /*3430*/  UIADD3 UR71, UPT, UPT, UR5, 0x10, URZ ;  /* 0x0000001005477890 */ /* 0x000fe2000fffe0ff */
[----:B------:R-:W-:Y:S01]  /*3440*/  MOV.SPILL R2, UR74 ;  /* 0x0000004a00027c02 */ /* 0x000fe20009000f00 */
[----:B------:R-:W-:Y:S01]  /*3450*/  UISETP.NE.AND UP2, UPT, UR9, 0x2, UPT ;  /* 0x000000020900788c */ /* 0x000fe2000bf45270 */
[----:B------:R-:W-:Y:S01]  /*3460*/  PLOP3.LUT P0, PT, PT, PT, UP1, 0x80, 0x8 ;  /* 0x000000000008781c */ /* 0x000fe20003f0f018 */
[----:B------:R-:W-:Y:S02]  /*3470*/  ULEA UR6, UR7, UR73, 0xb ;  /* 0x0000004907067291 */ /* 0x000fe4000f8e58ff */
[----:B------:R-:W-:Y:S02]  /*3480*/  USEL UR5, URZ, 0x1, UP2 ;  /* 0x00000001ff057887 */ /* 0x000fe40009000000 */
[----:B------:R-:W-:Y:S02]  /*3490*/  USEL UR9, UR9, URZ, UP2 ;  /* 0x000000ff09097287 */ /* 0x000fe40009000000 */
[----:B------:R-:W-:Y:S02]  /*34a0*/  ULEA UR4, UR7, UR72, 0xc ;  /* 0x0000004807047291 */ /* 0x000fe4000f8e60ff */
[----:B------:R-:W-:Y:S01]  /*34b0*/  @UP1 ULEA UR7, UR9, UR70, 0x3 ;  /* 0x0000004609071291 */ /* 0x000fe2000f8e18ff */
[----:B------:R-:W-:Y:S01]  /*34c0*/  LOP3.LUT R8, R8, UR5, RZ, 0x3c, !PT ;  /* 0x0000000508087c12 */ /* 0x000fe2000f8e3cff */
[----:B------:R-:W-:Y:S02]  /*34d0*/  UIADD3 UR20, UPT, UPT, UR6, 0x40, URZ ;  /* 0x0000004006147890 */ /* 0x000fe4000fffe0ff */
[----:B------:R-:W-:Y:S01]  /*34e0*/  UIADD3 UR18, UPT, UPT, UR4, 0x40, URZ ;  /* 0x0000004004127890 */ /* 0x000fe2000fffe0ff */
[----:B------:R-:W-:Y:S01]  /*34f0*/  @P0 SHF.L.U32 R0, R8, 0x1f, RZ ;  /* 0x0000001f08000819 */ /* 0x000fe200000006ff */
[----:B------:R-:W-:Y:S02]  /*3500*/  UIADD3 UR14, UPT, UPT, UR6, 0x80, URZ ;  /* 0x00000080060e7890 */ /* 0x000fe4000fffe0ff */
[----:B------:R-:W-:Y:S01]  /*3510*/  UIADD3 UR12, UPT, UPT, UR4, 0x80, URZ ;  /* 0x00000080040c7890 */ /* 0x000fe2000fffe0ff */
[----:B------:R2:W3:Y:S01]  /*3520*/  @P0 SYNCS.PHASECHK.TRANS64.TRYWAIT P2, [UR7], R0 ;  /* 0x00000000ff0005a7 */ /* 0x0004e20008041107 */
[----:B------:R-:W-:Y:S02]  /*3530*/  UIADD3 UR66, UPT, UPT, UR6, 0xc0, URZ ;  /* 0x000000c006427890 */ /* 0x000fe4000fffe0ff */
        /* <DEDUP_REMOVED lines=24> */
[----:B------:R-:W-:Y:S01]  /*36c0*/  UIADD3 UR68, UPT, UPT, UR68, -0x1, URZ ;  /* 0xffffffff44447890 */ /* 0x000fe2000fffe0ff */
[----:B------:R-:W-:Y:S01]  /*36d0*/  UMOV UR7, 0x20004020 ;  /* 0x2000402000077882 */ /* 0x000fe20000000000 */
[----:B------:R-:W-:Y:S01]  /*36e0*/  UMOV UR74, 0x0 ;  /* 0x00000000004a7882 */ /* 0x000fe20000000000 */
[----:B------:R-:W-:Y:S01]  /*36f0*/  UMOV UR75, 0x8118910 ;  /* 0x08118910004b7882 */ /* 0x000fe20000000000 */
[----:B------:R-:W-:Y:S01]  /*3700*/  UMOV UR5, 0x20004020 ;  /* 0x2000402000057882 */ /* 0x000fe20000000000 */
[----:B------:R-:W-:Y:S01]  /*3710*/  UMOV UR21, 0x20004020 ;  /* 0x2000402000157882 */ /* 0x000fe20000000000 */
[----:B------:R1:W-:Y:S01]  /*3720*/  UTCHMMA gdesc[UR4], gdesc[UR6], tmem[UR8], tmem[UR74], idesc[UR75], UP4 ;  /* 0x00ff4a06040075ea */ /* 0x0003e2000a000008 */
[----:B------:R-:W-:Y:S01]  /*3730*/  UPLOP3.LUT UP4, UPT, UPT, UPT, UPT, 0x80, 0x8 ;  /* 0x000000000008789c */ /* 0x000fe20003f8f070 */
[----:B------:R-:W-:Y:S01]  /*3740*/  UMOV UR19, 0x20004020 ;  /* 0x2000402000137882 */ /* 0x000fe20000000000 */
[----:B------:R-:W-:Y:S01]  /*3750*/  UMOV UR15, 0x20004020 ;  /* 0x20004020000f7882 */ /* 0x000fe20000000000 */
[----:B------:R4:W-:Y:S01]  /*3760*/  UTCHMMA gdesc[UR18], gdesc[UR20], tmem[UR8], tmem[UR74], idesc[UR75], UPT ;  /* 0x00ff4a14120075ea */ /* 0x0009e2000b800008 */
[----:B------:R-:W-:Y:S01]  /*3770*/  UMOV UR13, 0x20004020 ;  /* 0x20004020000d7882 */ /* 0x000fe20000000000 */
        /* <DEDUP_REMOVED lines=18> */
[----:B-1----:R-:W-:Y:S01]  /*38a0*/  UIADD3 UR4, UPT, UPT, UR4, 0x3c0, URZ ;  /* 0x000003c004047890 */ /* 0x002fe2000fffe0ff */
[----:B------:R-:W-:Y:S01]  /*38b0*/  UMOV UR6, 0x0 ;  /* 0x0000000000067882 */ /* 0x000fe20000000000 */
[----:B------:R-:W-:Y:S01]  /*38c0*/  UMOV UR7, 0x8118910 ;  /* 0x0811891000077882 */ /* 0x000fe20000000000 */
[----:B------:R-:W-:Y:S01]  /*38d0*/  UMOV UR31, 0x20004020 ;  /* 0x20004020001f7882 */ /* 0x000fe20000000000 */
[----:B----4-:R-:W-:Y:S01]  /*38e0*/  UMOV UR20, 0x0 ;  /* 0x0000000000147882 */ /* 0x010fe20000000000 */
[----:B------:R-:W-:Y:S01]  /*38f0*/  UMOV UR21, 0x8118910 ;  /* 0x0811891000157882 */ /* 0x000fe20000000000 */
[----:B------:R-:W-:Y:S01]  /*3900*/  R2UR.FILL UR75, R3 ;  /* 0x00000000034b72ca */ /* 0x000fe200004e0000 */
[----:B------:R1:W-:Y:S01]  /*3910*/  UTCHMMA gdesc[UR12], gdesc[UR14], tmem[UR8], tmem[UR20], idesc[UR21], UPT ;  /* 0x00ff140e0c0075ea */ /* 0x0003e2000b800008 */
[----:B------:R-:W-:Y:S01]  /*3920*/  R2UR.FILL UR74, R2 ;  /* 0x00000000024a72ca */ /* 0x000fe200004e0000 */
[----:B------:R-:W-:Y:S01]  /*3930*/  UTCHMMA gdesc[UR64], gdesc[UR66], tmem[UR8], tmem[UR20], idesc[UR21], UPT ;  /* 0x00ff1442400075ea */ /* 0x000fe2000b800008 */
[----:B------:R-:W-:Y:S01]  /*3940*/  UTCHMMA gdesc[UR60], gdesc[UR62], tmem[UR8], tmem[UR20], idesc[UR21], UPT ;  /* 0x00ff143e3c0075ea */ /* 0x000fe2000b800008 */
[----:B------:R-:W-:Y:S01]  /*3950*/  UMOV UR18, 0x0 ;  /* 0x0000000000127882 */ /* 0x000fe20000000000 */
[----:B------:R-:W-:Y:S01]  /*3960*/  UMOV UR19, 0x8118910 ;  /* 0x0811891000137882 */ /* 0x000fe20000000000 */
[----:B------:R-:W-:Y:S01]  /*3970*/  UMOV UR29, 0x20004020 ;  /* 0x20004020001d7882 */ /* 0x000fe20000000000 */
[----:B------:R-:W-:Y:S01]  /*3980*/  UTCHMMA gdesc[UR56], gdesc[UR58], tmem[UR8], tmem[UR18], idesc[UR19], UPT ;  /* 0x00ff123a380075ea */ /* 0x000fe2000b800008 */
[----:B------:R-:W-:Y:S01]  /*3990*/  UTCHMMA gdesc[UR52], gdesc[UR54], tmem[UR8], tmem[UR18], idesc[UR19], UPT ;  /* 0x00ff1236340075ea */ /* 0x000fe2000b800008 */
[----:B------:R-:W-:Y:S01]  /*39a0*/  UTCHMMA gdesc[UR48], gdesc[UR50], tmem[UR8], tmem[UR18], idesc[UR19], UPT ;  /* 0x00ff1232300075ea */ /* 0x000fe2000b800008 */
[----:B------:R-:W-:Y:S01]  /*39b0*/  UTCHMMA gdesc[UR44], gdesc[UR46], tmem[UR8], tmem[UR6], idesc[UR7], UPT ;  /* 0x00ff062e2c0075ea */ /* 0x000fe2000b800008 */
[----:B------:R-:W-:Y:S01]  /*39c0*/  UTCHMMA gdesc[UR40], gdesc[UR42], tmem[UR8], tmem[UR6], idesc[UR7], UPT ;  /* 0x00ff062a280075ea */ /* 0x000fe2000b800008 */
[----:B------:R-:W-:Y:S01]  /*39d0*/  UTCHMMA gdesc[UR36], gdesc[UR38], tmem[UR8], tmem[UR18], idesc[UR19], UPT ;  /* 0x00ff1226240075ea */ /* 0x000fe2000b800008 */
[----:B------:R-:W-:Y:S01]  /*39e0*/  UMOV UR27, 0x20004020 ;  /* 0x20004020001b7882 */ /* 0x000fe20000000000 */
[----:B------:R-:W-:Y:S01]  /*39f0*/  UMOV UR25, 0x20004020 ;  /* 0x2000402000197882 */ /* 0x000fe20000000000 */
[----:B------:R-:W-:Y:S01]  /*3a00*/  UMOV UR23, 0x20004020 ;  /* 0x2000402000177882 */ /* 0x000fe20000000000 */
[----:B------:R-:W-:Y:S01]  /*3a10*/  UMOV UR17, 0x20004020 ;  /* 0x2000402000117882 */ /* 0x000fe20000000000 */
[----:B------:R-:W-:Y:S01]  /*3a20*/  UMOV UR11, 0x20004020 ;  /* 0x20004020000b7882 */ /* 0x000fe20000000000 */
[----:B-1----:R-:W-:Y:S01]  /*3a30*/  UMOV UR14, 0x0 ;  /* 0x00000000000e7882 */ /* 0x002fe20000000000 */
[----:B------:R-:W-:Y:S01]  /*3a40*/  UMOV UR15, 0x8118910 ;  /* 0x08118910000f7882 */ /* 0x000fe20000000000 */
[----:B------:R-:W-:Y:S01]  /*3a50*/  UMOV UR12, 0x0 ;  /* 0x00000000000c7882 */ /* 0x000fe20000000000 */
[----:B------:R-:W-:Y:S01]  /*3a60*/  UMOV UR13, 0x8118910 ;  /* 0x08118910000d7882 */ /* 0x000fe20000000000 */
[----:B------:R-:W-:Y:S01]  /*3a70*/  UTCHMMA gdesc[UR32], gdesc[UR34], tmem[UR8], tmem[UR14], idesc[UR15], UPT ;  /* 0x00ff0e22200075ea */ /* 0x000fe2000b800008 */
[----:B------:R-:W-:Y:S01]  /*3a80*/  UTCHMMA gdesc[UR28], gdesc[UR30], tmem[UR8], tmem[UR12], idesc[UR13], UPT ;  /* 0x00ff0c1e1c0075ea */ /* 0x000fe2000b800008 */
[----:B------:R1:W-:Y:S01]  /*3a90*/  UTCHMMA gdesc[UR24], gdesc[UR26], tmem[UR8], tmem[UR6], idesc[UR7], UPT ;  /* 0x00ff061a180075ea */ /* 0x0003e2000b800008 */
[----:B------:R2:W-:Y:S01]  /*3aa0*/  UTCHMMA gdesc[UR16], gdesc[UR22], tmem[UR8], tmem[UR76], idesc[UR77], UPT ;  /* 0x00ff4c16100075ea */ /* 0x0005e2000b800008 */
[----:B------:R2:W-:Y:S01]  /*3ab0*/  UTCHMMA gdesc[UR4], gdesc[UR10], tmem[UR8], tmem[UR74], idesc[UR75], UPT ;  /* 0x00ff4a0a040075ea */ /* 0x0005e2000b800008 */
[----:B------:R2:W-:Y:S01]  /*3ac0*/  UTCBAR [UR71], URZ ;  /* 0x000000ff470073e9 */ /* 0x0005e200080000ff */
[----:B-1----:R-:W-:Y:S01]  /*3ad0*/  UMOV UR7, UR9 ;  /* 0x0000000900077c82 */ /* 0x002fe20008000000 */
[----:B---3--:R-:W-:Y:S05]  /*3ae0*/  BRA.U UP0, `(.L_x_60) ;  /* 0xfffffff900247547 */ /* 0x008fea000b83ffff */
.L_x_57:
[----:B--2---:R-:W-:Y:S02]  /*3af0*/  R2UR UR4, R15 ;  /* 0x000000000f0472ca */ /* 0x004fe400000e0000 */
[----:B------:R-:W-:Y:S02]  /*3b00*/  R2UR UR5, R13 ;  /* 0x000000000d0572ca */ /* 0x000fe400000e0000 */
[----:B------:R-:W-:-:S04]  /*3b10*/  ISETP.NE.AND P0, PT, R10, 0x2, PT ;  /* 0x000000020a00780c */ /* 0x000fc80003f05270 */
[----:B-1----:R-:W-:Y:S02]  /*3b20*/  SEL R0, RZ, 0x1, P0 ;  /* 0x00000001ff007807 */ /* 0x002fe40000000000 */
[----:B------:R-:W-:Y:S02]  /*3b30*/  SEL R10, R10, RZ, P0 ;  /* 0x000000ff0a0a7207 */ /* 0x000fe40000000000 */
[----:B------:R-:W-:Y:S01]  /*3b40*/  LOP3.LUT R9, R9, R0, RZ, 0x3c, !PT ;  /* 0x0000000009097212 */ /* 0x000fe200078e3cff */
[----:B------:R-:W-:Y:S02]  /*3b50*/  UIADD3 UR4, UPT, UPT, UR4, 0x1, URZ ;  /* 0x0000000104047890 */ /* 0x000fe4000fffe0ff */
[----:B------:R-:W-:Y:S02]  /*3b60*/  UIADD3 UR5, UPT, UPT, UR5, 0x90, URZ ;  /* 0x0000009005057890 */ /* 0x000fe4000fffe0ff */
[----:B------:R-:W-:-:S04]  /*3b70*/  UISETP.NE.AND UP0, UPT, UR4, 0x4, UPT ;  /* 0x000000040400788c */ /* 0x000fc8000bf05270 */
[----:B------:R-:W-:Y:S02]  /*3b80*/  USEL UR6, URZ, 0x1, UP0 ;  /* 0x00000001ff067887 */ /* 0x000fe40008000000 */
[----:B------:R-:W-:Y:S01]  /*3b90*/  USEL UR4, UR4, URZ, UP0 ;  /* 0x000000ff04047287 */ /* 0x000fe20008000000 */
[----:B------:R1:W-:Y:S03]  /*3ba0*/  UTCBAR [UR5], URZ ;  /* 0x000000ff050073e9 */ /* 0x0003e600080000ff */
[----:B------:R-:W-:Y:S02]  /*3bb0*/  LOP3.LUT R11, R11, UR6, RZ, 0x3c, !PT ;  /* 0x000000060b0b7c12 */ /* 0x000fe4000f8e3cff */
[----:B------:R-:W-:Y:S01]  /*3bc0*/  IMAD.U32 R15, RZ, RZ, UR4 ;  /* 0x00000004ff0f7e24 */ /* 0x000fe2000f8e00ff */
[----:B------:R-:W-:Y:S06]  /*3bd0*/  @P1 BRA `(.L_x_61) ;  /* 0xfffffff4005c1947 */ /* 0x000fec000383ffff */
[----:B------:R-:W2:Y:S01]  /*3be0*/  S2UR UR8, SR_CgaCtaId ;  /* 0x00000000000879c3 */ /* 0x000ea20000008800 */
[----:B-1----:R-:W-:Y:S02]  /*3bf0*/  R2UR UR5, R15 ;  /* 0x000000000f0572ca */ /* 0x002fe400000e0000 */
[----:B------:R-:W-:Y:S01]  /*3c00*/  ELECT P0, URZ, PT ;  /* 0x0000000000ff782f */ /* 0x000fe20003800000 */
[----:B------:R-:W-:Y:S01]  /*3c10*/  IMAD.MOV.U32 R0, RZ, RZ, 0x1 ;  /* 0x00000001ff007424 */ /* 0x000fe200078e00ff */
[----:B------:R-:W-:Y:S01]  /*3c20*/  UIADD3 UR70, UPT, UPT, UR70, 0xb0, URZ ;  /* 0x000000b046467890 */ /* 0x000fe2000fffe0ff */
[----:B------:R-:W-:Y:S01]  /*3c30*/  SHF.L.U32 R3, R11, 0x1f, RZ ;  /* 0x0000001f0b037819 */ /* 0x000fe200000006ff */
[----:B------:R-:W-:Y:S01]  /*3c40*/  UMOV UR4, 0x40 ;  /* 0x0000004000047882 */ /* 0x000fe20000000000 */
[----:B------:R-:W-:Y:S01]  /*3c50*/  UVIRTCOUNT.DEALLOC.SMPOOL 0x80 ;  /* 0x000000800000784c */ /* 0x000fe20000000000 */
[----:B--2---:R-:W-:-:S05]  /*3c60*/  ULEA UR8, UR8, UR4, 0x18 ;  /* 0x0000000408087291 */ /* 0x004fca000f8ec0ff */
[----:B------:R-:W-:-:S04]  /*3c70*/  ULEA UR4, UR5, UR70, 0x3 ;  /* 0x0000004605047291 */ /* 0x000fc8000f8e18ff */
[----:B------:R1:W-:Y:S05]  /*3c80*/  @P0 STS.U8 [UR8+0x1c], R0 ;  /* 0x00001c00ff000988 */ /* 0x0003ea0008000008 */
[----:B------:R-:W2:Y:S02]  /*3c90*/  SYNCS.PHASECHK.TRANS64.TRYWAIT P0, [UR4], R3 ;  /* 0x00000003ff0075a7 */ /* 0x000ea40008001104 */
[----:B-12---:R-:W-:Y:S05]  /*3ca0*/  @!P0 BRA `(.L_x_62) ;  /* 0x0000004c00fc8947 */ /* 0x006fea0003800000 */
.L_x_149:
[----:B------:R-:W-:-:S13]  /*3cb0*/  R2UR UR4, R15 ;  /* 0x000000000f0472ca */ /* 0x000fda00000e0000 */
[----:B------:R-:W-:-:S04]  /*3cc0*/  UIADD3 UR4, UPT, UPT, UR4, 0x1, URZ ;  /* 0x0000000104047890 */ /* 0x000fc8000fffe0ff */
[----:B------:R-:W-:-:S04]  /*3cd0*/  UISETP.NE.AND UP0, UPT, UR4, 0x4, UPT ;  /* 0x000000040400788c */ /* 0x000fc8000bf05270 */
[----:B------:R-:W-:Y:S02]  /*3ce0*/  USEL UR6, URZ, 0x1, UP0 ;  /* 0x00000001ff067887 */ /* 0x000fe40008000000 */
[----:B------:R-:W-:-:S04]  /*3cf0*/  USEL UR4, UR4, URZ, UP0 ;  /* 0x000000ff04047287 */ /* 0x000fc80008000000 */
[----:B------:R-:W-:Y:S01]  /*3d00*/  ULEA UR5, UR4, UR70, 0x3 ;  /* 0x0000004604057291 */ /* 0x000fe2000f8e18ff */
[----:B------:R-:W-:-:S04]  /*3d10*/  LOP3.LUT R2, R11, UR6, RZ, 0x3c, !PT ;  /* 0x000000060b027c12 */ /* 0x000fc8000f8e3cff */
[----:B-1----:R-:W-:-:S04]  /*3d20*/  SHF.L.U32 R3, R2, 0x1f, RZ ;  /* 0x0000001f02037819 */ /* 0x002fc800000006ff */
[----:B------:R-:W1:Y:S02]  /*3d30*/  SYNCS.PHASECHK.TRANS64.TRYWAIT P0, [UR5], R3 ;  /* 0x00000003ff0075a7 */ /* 0x000e640008001105 */
[----:B-1----:R-:W-:Y:S05]  /*3d40*/  @!P0 BRA `(.L_x_63) ;  /* 0x0000004c00ec8947 */ /* 0x002fea0003800000 */
.L_x_151:
        /* <DEDUP_REMOVED lines=9> */
.L_x_153:
[----:B------:R-:W-:-:S04]  /*3de0*/  UIADD3 UR4, UPT, UPT, UR4, 0x1, URZ ;  /* 0x0000000104047890 */ /* 0x000fc8000fffe0ff */
[----:B------:R-:W-:-:S04]  /*3df0*/  UISETP.NE.AND UP0, UPT, UR4, 0x4, UPT ;  /* 0x000000040400788c */ /* 0x000fc8000bf05270 */
[----:B------:R-:W-:Y:S02]  /*3e00*/  USEL UR5, URZ, 0x1, UP0 ;  /* 0x00000001ff057887 */ /* 0x000fe40008000000 */
[----:B------:R-:W-:-:S04]  /*3e10*/  USEL UR4, UR4, URZ, UP0 ;  /* 0x000000ff04047287 */ /* 0x000fc80008000000 */
[----:B------:R-:W-:Y:S01]  /*3e20*/  ULEA UR4, UR4, UR70, 0x3 ;  /* 0x0000004604047291 */ /* 0x000fe2000f8e18ff */
[----:B-1----:R-:W-:-:S04]  /*3e30*/  LOP3.LUT R3, R2, UR5, RZ, 0x3c, !PT ;  /* 0x0000000502037c12 */ /* 0x002fc8000f8e3cff */
[----:B------:R-:W-:-:S04]  /*3e40*/  SHF.L.U32 R3, R3, 0x1f, RZ ;  /* 0x0000001f03037819 */ /* 0x000fc800000006ff */
[----:B------:R-:W1:Y:S02]  /*3e50*/  SYNCS.PHASECHK.TRANS64.TRYWAIT P0, [UR4], R3 ;  /* 0x00000003ff0075a7 */ /* 0x000e640008001104 */
[----:B-1----:R-:W-:Y:S05]  /*3e60*/  @!P0 BRA `(.L_x_65) ;  /* 0x0000004c00d48947 */ /* 0x002fea0003800000 */
.L_x_155:
[----:B------:R-:W-:Y:S01]  /*3e70*/  NOP ;  /* 0x0000000000007918 */ /* 0x000fe20000000000 */
[----:B-1----:R-:W1:Y:S01]  /*3e80*/  LDS R0, [UR8+0x14] ;  /* 0x00001408ff007984 */ /* 0x002e620008000800 */
[----:B------:R-:W-:Y:S01]  /*3e90*/  R2UR UR4, R16 ;  /* 0x00000000100472ca */ /* 0x000fe200000e0000 */
[----:B------:R-:W-:Y:S01]  /*3ea0*/  UMOV UR5, 0xffff ;  /* 0x0000ffff00057882 */ /* 0x000fe20000000000 */
[----:B------:R-:W-:-:S11]  /*3eb0*/  UMOV UR6, 0x1 ;  /* 0x0000000100067882 */ /* 0x000fd60000000000 */
[----:B------:R-:W-:-:S04]  /*3ec0*/  ULOP3.LUT UR4, UR4, 0xffff, URZ, 0xc0, !UPT ;  /* 0x0000ffff04047892 */ /* 0x000fc8000f8ec0ff */
[----:B------:R-:W-:-:S04]  /*3ed0*/  USHF.R.U32.HI UR4, URZ, 0x5, UR4 ;  /* 0x00000005ff047899 */ /* 0x000fc80008011604 */
[----:B------:R-:W-:Y:S02]  /*3ee0*/  USHF.L.U32 UR5, UR5, UR4, URZ ;  /* 0x0000000405057299 */ /* 0x000fe400080006ff */
[----:B------:R-:W-:-:S04]  /*3ef0*/  USHF.L.U32 UR4, UR6, UR4, URZ ;  /* 0x0000000406047299 */ /* 0x000fc800080006ff */
[----:B-1----:R-:W-:-:S04]  /*3f00*/  LOP3.LUT R0, R0, UR5, RZ, 0xc0, !PT ;  /* 0x0000000500007c12 */ /* 0x002fc8000f8ec0ff */
[----:B------:R-:W-:-:S13]  /*3f10*/  ISETP.NE.AND P0, PT, R0, UR5, PT ;  /* 0x0000000500007c0c */ /* 0x000fda000bf05270 */
[----:B------:R-:W-:Y:S05]  /*3f20*/  @P0 BRA `(.L_x_66) ;  /* 0x0000000000580947 */ /* 0x000fea0003800000 */
[----:B------:R-:W1:Y:S02]  /*3f30*/  LDS R0, [UR8+0x18] ;  /* 0x00001808ff007984 */ /* 0x000e640008000800 */
[----:B-1----:R-:W-:-:S04]  /*3f40*/  LOP3.LUT R0, R0, UR4, RZ, 0xc0, !PT ;  /* 0x0000000400007c12 */ /* 0x002fc8000f8ec0ff */
[----:B------:R-:W-:-:S13]  /*3f50*/  ISETP.NE.AND P0, PT, R0, UR4, PT ;  /* 0x0000000400007c0c */ /* 0x000fda000bf05270 */
[----:B------:R-:W-:Y:S05]  /*3f60*/  @P0 BRA `(.L_x_67) ;  /* 0x00000000003c0947 */ /* 0x000fea0003800000 */
[----:B------:R-:W1:Y:S01]  /*3f70*/  S2R R2, SR_LANEID ;  /* 0x0000000000027919 */ /* 0x000e620000000000 */
[----:B------:R-:W-:Y:S01]  /*3f80*/  ULOP3.LUT UR5, URZ, UR5, URZ, 0x33, !UPT ;  /* 0x00000005ff057292 */ /* 0x000fe2000f8e33ff */
[----:B------:R-:W-:Y:S01]  /*3f90*/  LOP3.LUT R4, RZ, UR4, RZ, 0x33, !PT ;  /* 0x00000004ff047c12 */ /* 0x000fe2000f8e33ff */
[----:B------:R-:W-:Y:S02]  /*3fa0*/  VOTEU.ANY UR4, UPT, PT ;  /* 0x0000000000047886 */ /* 0x000fe400038e0100 */
[----:B------:R-:W-:Y:S01]  /*3fb0*/  UFLO.U32 UR4, UR4 ;  /* 0x00000004000472bd */ /* 0x000fe200080e0000 */
[----:B------:R-:W2:Y:S01]  /*3fc0*/  REDUX UR6, R4 ;  /* 0x00000000040673c4 */ /* 0x000ea20000000000 */
[----:B------:R-:W-:-:S06]  /*3fd0*/  IMAD.U32 R0, RZ, RZ, UR5 ;  /* 0x00000005ff007e24 */ /* 0x000fcc000f8e00ff */
[----:B------:R3:W-:Y:S01]  /*3fe0*/  UTCATOMSWS.AND URZ, UR5 ;  /* 0x0000000500ff79e3 */ /* 0x0007e20008000000 */
[----:B------:R-:W4:Y:S01]  /*3ff0*/  REDUX UR7, R0 ;  /* 0x00000000000773c4 */ /* 0x000f220000000000 */
[----:B-1----:R-:W-:Y:S01]  /*4000*/  ISETP.EQ.U32.AND P0, PT, R2, UR4, PT ;  /* 0x0000000402007c0c */ /* 0x002fe2000bf02070 */
[----:B--2---:R-:W-:Y:S01]  /*4010*/  IMAD.U32 R2, RZ, RZ, UR6 ;  /* 0x00000006ff027e24 */ /* 0x004fe2000f8e00ff */
[----:B----4-:R-:W-:-:S11]  /*4020*/  MOV R3, UR7 ;  /* 0x0000000700037c02 */ /* 0x010fd60008000f00 */
[----:B------:R3:W-:Y:S04]  /*4030*/  @P0 ATOMS.AND RZ, [UR8+0x14], R3 ;  /* 0x00001403ffff098c */ /* 0x0007e8000a800008 */
[----:B------:R3:W-:Y:S01]  /*4040*/  @P0 ATOMS.AND RZ, [UR8+0x18], R2 ;  /* 0x00001802ffff098c */ /* 0x0007e2000a800008 */
[----:B------:R-:W-:Y:S05]  /*4050*/  BRA `(.L_x_68) ;  /* 0x0000000000147947 */ /* 0x000fea0003800000 */
.L_x_67:
[----:B------:R-:W-:Y:S02]  /*4060*/  MOV R2, 0x4080 ;  /* 0x0000408000027802 */ /* 0x000fe40000000f00 */
[----:B-----5:R-:W-:Y:S05]  /*4070*/  CALL.REL.NOINC `($__internal_0_$__cuda_sm10x_tcgen05_guardrail_trap_col_being_dealloced_not_returned_by_alloc) ;  /* 0x0000005000b87944 */ /* 0x020fea0003c00000 */
[----:B------:R-:W-:Y:S05]  /*4080*/  BRA `(.L_x_68) ;  /* 0x0000000000087947 */ /* 0x000fea0003800000 */
.L_x_66:
[----:B------:R-:W-:Y:S02]  /*4090*/  MOV R2, 0x40b0 ;  /* 0x000040b000027802 */ /* 0x000fe40000000f00 */
[----:B-----5:R-:W-:Y:S05]  /*40a0*/  CALL.REL.NOINC `($__internal_2_$__cuda_sm10x_tcgen05_guardrail_trap_unallocated_columns_being_dealloced) ;  /* 0x0000005000c47944 */ /* 0x020fea0003c00000 */
.L_x_68:
[----:B------:R-:W-:Y:S01]  /*40b0*/  NOP ;  /* 0x0000000000007918 */ /* 0x000fe20000000000 */
[----:B---3--:R-:W-:Y:S05]  /*40c0*/  EXIT ;  /* 0x000000000000794d */ /* 0x008fea0003800000 */
.L_x_50:
[----:B------:R-:W-:-:S09]  /*40d0*/  UISETP.NE.OR UP2, UPT, UR10, 0x3, !UP2 ;  /* 0x000000030a00788c */ /* 0x000fd2000d745670 */
[----:B------:R-:W-:Y:S05]  /*40e0*/  BRA.U UP2, `(.L_x_69) ;  /* 0x0000001102187547 */ /* 0x000fea000b800000 */
[----:B------:R-:W1:Y:S01]  /*40f0*/  LDCU.64 UR4, c[0x0][0x888] ;  /* 0x00011100ff0477ac */ /* 0x000e620008000a00 */
[----:B------:R-:W2:Y:S01]  /*4100*/  LDC R0, c[0x0][0xb30] ;  /* 0x0002cc00ff007b82 */ /* 0x000ea20000000800 */
[----:B------:R-:W-:Y:S02]  /*4110*/  HFMA2 R25, -RZ, RZ, 0, 0 ;  /* 0x00000000ff197431 */ /* 0x000fe400000001ff */
[----:B-----5:R-:W-:Y:S01]  /*4120*/  IMAD.MOV.U32 R32, RZ, RZ, 0x1 ;  /* 0x00000001ff207424 */ /* 0x020fe200078e00ff */
[----:B------:R-:W4:Y:S01]  /*4130*/  LDCU.64 UR14, c[0x0][0x890] ;  /* 0x00011200ff0e77ac */ /* 0x000f220008000a00 */
[----:B------:R-:W-:Y:S01]  /*4140*/  IMAD.MOV.U32 R27, RZ, RZ, RZ ;  /* 0x000000ffff1b7224 */ /* 0x000fe200078e00ff */
[----:B------:R-:W-:Y:S01]  /*4150*/  MOV R23, 0x2000 ;  /* 0x0000200000177802 */ /* 0x000fe20000000f00 */
[----:B------:R-:W-:Y:S01]  /*4160*/  UPLOP3.LUT UP1, UPT, UPT, UPT, UPT, 0x40, 0x4 ;  /* 0x000000000004789c */ /* 0x000fe20003f2e870 */
[----:B------:R-:W3:Y:S08]  /*4170*/  LDC R19, c[0x0][0x370] ;  /* 0x0000dc00ff137b82 */ /* 0x000ef00000000800 */
[----:B------:R-:W3:Y:S01]  /*4180*/  LDC R2, c[0x0][0xb0c] ;  /* 0x0002c300ff027b82 */ /* 0x000ee20000000800 */
[----:B-1----:R-:W-:-:S03]  /*4190*/  UISETP.NE.U32.AND UP2, UPT, UR4, URZ, UPT ;  /* 0x000000ff0400728c */ /* 0x002fc6000bf45070 */
[----:B------:R-:W-:Y:S01]  /*41a0*/  UMOV UR4, 0x400 ;  /* 0x0000040000047882 */ /* 0x000fe20000000000 */
[----:B----4-:R-:W-:Y:S02]  /*41b0*/  UISETP.NE.U32.AND UP3, UPT, UR14, URZ, UPT ;  /* 0x000000ff0e00728c */ /* 0x010fe4000bf65070 */
[----:B------:R-:W-:Y:S01]  /*41c0*/  ULEA UR4, UR45, UR4, 0x18 ;  /* 0x000000042d047291 */ /* 0x000fe2000f8ec0ff */
[----:B------:R-:W1:Y:S01]  /*41d0*/  LDC R18, c[0x0][0xb20] ;  /* 0x0002c800ff127b82 */ /* 0x000e620000000800 */
[----:B--2---:R-:W-:Y:S01]  /*41e0*/  ISETP.NE.AND P1, PT, R0, 0x1, PT ;  /* 0x000000010000780c */ /* 0x004fe20003f25270 */
[----:B------:R-:W-:Y:S02]  /*41f0*/  UISETP.NE.AND.EX UP2, UPT, UR5, URZ, UPT, UP2 ;  /* 0x000000ff0500728c */ /* 0x000fe4000bf45320 */
[----:B------:R-:W-:Y:S02]  /*4200*/  UIADD3 UR13, UPT, UPT, UR4, 0x38, URZ ;  /* 0x00000038040d7890 */ /* 0x000fe4000fffe0ff */
[----:B------:R-:W-:-:S02]  /*4210*/  UIADD3 UR33, UPT, UPT, UR4, 0x20, URZ ;  /* 0x0000002004217890 */ /* 0x000fc4000fffe0ff */
[----:B------:R-:W2:Y:S01]  /*4220*/  LDC.64 R36, c[0x0][0x348] ;  /* 0x0000d200ff247b82 */ /* 0x000ea20000000a00 */
[----:B------:R-:W-:Y:S02]  /*4230*/  UIADD3 UR25, UPT, UPT, UR4, 0x28, URZ ;  /* 0x0000002804197890 */ /* 0x000fe4000fffe0ff */
[----:B------:R-:W-:Y:S02]  /*4240*/  UIADD3 UR17, UPT, UPT, UR4, 0x30, URZ ;  /* 0x0000003004117890 */ /* 0x000fe4000fffe0ff */
[----:B------:R-:W-:Y:S02]  /*4250*/  UPRMT UR13, UR45, 0x654, UR13 ;  /* 0x000006542d0d7896 */ /* 0x000fe4000800000d */
[----:B------:R-:W-:Y:S01]  /*4260*/  UISETP.NE.AND.EX UP3, UPT, UR15, URZ, UPT, UP3 ;  /* 0x000000ff0f00728c */ /* 0x000fe2000bf65330 */
[----:B------:R-:W4:Y:S08]  /*4270*/  LDC.64 R16, c[0x0][0xb10] ;  /* 0x0002c400ff107b82 */ /* 0x000f300000000a00 */
[----:B------:R-:W1:Y:S08]  /*4280*/  LDC.64 R6, c[0x0][0xb18] ;  /* 0x0002c600ff067b82 */ /* 0x000e700000000a00 */
[----:B------:R-:W1:Y:S08]  /*4290*/  LDC.64 R4, c[0x0][0xb28] ;  /* 0x0002ca00ff047b82 */ /* 0x000e700000000a00 */
[----:B---3--:R-:W1:Y:S02]  /*42a0*/  LDC R22, c[0x0][0x374] ;  /* 0x0000dd00ff167b82 */ /* 0x008e640000000800 */
.L_x_80:
[----:B------:R-:W-:Y:S02]  /*42b0*/  LEA R0, R27, UR4, 0x3 ;  /* 0x000000041b007c11 */ /* 0x000fe4000f8e18ff */
[----:B------:R-:W-:Y:S02]  /*42c0*/  SHF.L.U32 R3, R25, 0x1f, RZ ;  /* 0x0000001f19037819 */ /* 0x000fe400000006ff */
[----:B------:R-:W-:Y:S02]  /*42d0*/  LEA R28, R27, UR4, 0x4 ;  /* 0x000000041b1c7c11 */ /* 0x000fe4000f8e20ff */
[----:B---3--:R-:W3:Y:S02]  /*42e0*/  SYNCS.PHASECHK.TRANS64.TRYWAIT P0, [R0+URZ+0x70], R3 ;  /* 0x00007003000075a7 */ /* 0x008ee400080011ff */
[----:B---3--:R-:W-:Y:S05]  /*42f0*/  @!P0 BRA `(.L_x_70) ;  /* 0x0000004800c88947 */ /* 0x008fea0003800000 */
.L_x_156:
[----:B------:R-:W-:Y:S01]  /*4300*/  ISETP.GE.AND P0, PT, R26, 0x1, PT ;  /* 0x000000011a00780c */ /* 0x000fe20003f06270 */
[----:B------:R-:W5:Y:S01]  /*4310*/  LDS.128 R28, [R28+0x100] ;  /* 0x000100001c1c7984 */ /* 0x000f620000000c00 */
[----:B---3--:R-:W-:Y:S01]  /*4320*/  VIADD R0, R0, 0x80 ;  /* 0x0000008000007836 */ /* 0x008fe20000000000 */
[----:B------:R-:W-:Y:S01]  /*4330*/  @!PT LDS RZ, [RZ] ;  /* 0x00000000fffff984 */ /* 0x000fe20000000800 */
[----:B------:R-:W-:Y:S01]  /*4340*/  @!PT LDS RZ, [RZ] ;  /* 0x00000000fffff984 */ /* 0x000fe20000000800 */
[----:B------:R-:W-:Y:S01]  /*4350*/  @!PT LDS RZ, [RZ] ;  /* 0x00000000fffff984 */ /* 0x000fe20000000800 */
[----:B------:R-:W-:Y:S01]  /*4360*/  @!PT LDS RZ, [RZ] ;  /* 0x00000000fffff984 */ /* 0x000fe20000000800 */
[----:B------:R3:W-:Y:S06]  /*4370*/  MEMBAR.ALL.CTA ;  /* 0x0000000000007992 */ /* 0x0007ec0000008000 */
[----:B---3--:R-:W3:Y:S01]  /*4380*/  FENCE.VIEW.ASYNC.S ;  /* 0x00000000000073c6 */ /* 0x008ee20000000000 */
[----:B------:R-:W-:Y:S04]  /*4390*/  PRMT R0, RZ, 0x654, R0 ;  /* 0x00000654ff007816 */ /* 0x000fe80000000000 */
[----:B---3--:R3:W-:Y:S01]  /*43a0*/  SYNCS.ARRIVE.TRANS64.RED.A1T0 RZ, [R0+URZ], RZ ;  /* 0x000000ff00ff79a7 */ /* 0x0087e200081004ff */
[----:B-----5:R-:W-:Y:S11]  /*43b0*/  LOP3.LUT P3, RZ, R30, 0x1, RZ, 0xc0, !PT ;  /* 0x000000011eff7812 */ /* 0x020ff6000786c0ff */
[----:B------:R-:W-:Y:S02]  /*43c0*/  @!UPT UIADD3 URZ, UPT, UPT, URZ, URZ, URZ ;  /* 0x000000fffffff290 */ /* 0x000fe4000fffe0ff */
[----:B------:R-:W-:Y:S02]  /*43d0*/  @P3 MOV R13, R28 ;  /* 0x0000001c000d3202 */ /* 0x000fe40000000f00 */
[----:B------:R-:W-:Y:S01]  /*43e0*/  @P3 LOP3.LUT R8, R29, 0xffff, RZ, 0xc0, !PT ;  /* 0x0000ffff1d083812 */ /* 0x000fe200078ec0ff */
[----:B---3--:R-:W-:Y:S06]  /*43f0*/  @!P0 BRA `(.L_x_71) ;  /* 0x0000000000a48947 */ /* 0x008fec0003800000 */
[----:B-1----:R-:W-:Y:S01]  /*4400*/  IMAD.HI.U32 R33, R22, R7, RZ ;  /* 0x0000000716217227 */ /* 0x002fe200078e00ff */
[----:B------:R-:W-:Y:S02]  /*4410*/  ISETP.NE.AND P0, PT, R6, 0x1, PT ;  /* 0x000000010600780c */ /* 0x000fe40003f05270 */
[----:B------:R-:W-:Y:S01]  /*4420*/  ISETP.NE.AND P2, PT, R26, 0x1, PT ;  /* 0x000000011a00780c */ /* 0x000fe20003f45270 */
[----:B----4-:R-:W-:Y:S01]  /*4430*/  IMAD.HI.U32 R34, R19, R16, RZ ;  /* 0x0000001013227227 */ /* 0x010fe200078e00ff */
[----:B------:R-:W-:Y:S02]  /*4440*/  SHF.R.U32.HI R33, RZ, R18, R33 ;  /* 0x00000012ff217219 */ /* 0x000fe40000011621 */
[----:B------:R-:W-:Y:S01]  /*4450*/  ISETP.NE.AND P4, PT, R2, 0x1, PT ;  /* 0x000000010200780c */ /* 0x000fe20003f85270 */
[----:B------:R-:W-:Y:S01]  /*4460*/  IMAD.HI.U32 R38, R13, R16, RZ ;  /* 0x000000100d267227 */ /* 0x000fe200078e00ff */
[----:B------:R-:W-:Y:S02]  /*4470*/  SHF.R.U32.HI R34, RZ, R17, R34 ;  /* 0x00000011ff227219 */ /* 0x000fe40000011622 */
[----:B------:R-:W-:Y:S01]  /*4480*/  SEL R3, R22, R33, !P0 ;  /* 0x0000002116037207 */ /* 0x000fe20004000000 */
[C---:B------:R-:W-:Y:S01]  /*4490*/  IMAD.HI.U32 R33, R8.reuse, R7, RZ ;  /* 0x0000000708217227 */ /* 0x040fe200078e00ff */
[----:B------:R-:W-:Y:S02]  /*44a0*/  SEL R11, R19, R34, !P4 ;  /* 0x00000022130b7207 */ /* 0x000fe40006000000 */
[----:B------:R-:W-:Y:S01]  /*44b0*/  SHF.R.U32.HI R38, RZ, R17, R38 ;  /* 0x00000011ff267219 */ /* 0x000fe20000011626 */
[----:B------:R-:W-:Y:S01]  /*44c0*/  IMAD.HI.U32 R40, R3, R4, RZ ;  /* 0x0000000403287227 */ /* 0x000fe200078e00ff */
[----:B------:R-:W-:Y:S03]  /*44d0*/  SHF.R.U32.HI R33, RZ, R18, R33 ;  /* 0x00000012ff217219 */ /* 0x000fe60000011621 */
[----:B------:R-:W-:Y:S01]  /*44e0*/  IMAD.HI.U32 R34, R11, R4, RZ ;  /* 0x000000040b227227 */ /* 0x000fe200078e00ff */
[----:B------:R-:W-:Y:S02]  /*44f0*/  @P2 SHF.R.U32.HI R3, RZ, R5, R40 ;  /* 0x00000005ff032219 */ /* 0x000fe40000011628 */
[----:B------:R-:W-:Y:S02]  /*4500*/  SEL R9, R8, R33, !P0 ;  /* 0x0000002108097207 */ /* 0x000fe40004000000 */
[----:B------:R-:W-:Y:S01]  /*4510*/  @P2 SHF.R.U32.HI R11, RZ, R5, R34 ;  /* 0x00000005ff0b2219 */ /* 0x000fe20000011622 */
[C---:B------:R-:W-:Y:S01]  /*4520*/  IMAD R10, R26.reuse, R3, RZ ;  /* 0x000000031a0a7224 */ /* 0x040fe200078e02ff */
[----:B------:R-:W-:Y:S01]  /*4530*/  SEL R3, R13, R38, !P4 ;  /* 0x000000260d037207 */ /* 0x000fe20006000000 */
[C---:B------:R-:W-:Y:S03]  /*4540*/  IMAD.HI.U32 R14, R9.reuse, R4, RZ ;  /* 0x00000004090e7227 */ /* 0x040fe600078e00ff */
[----:B------:R-:W-:Y:S01]  /*4550*/  ISETP.GE.AND P0, PT, R9, R10, PT ;  /* 0x0000000a0900720c */ /* 0x000fe20003f06270 */
[C---:B------:R-:W-:Y:S01]  /*4560*/  IMAD R12, R26.reuse, R11, RZ ;  /* 0x0000000b1a0c7224 */ /* 0x040fe200078e02ff */
[-C--:B------:R-:W-:Y:S04]  /*4570*/  SHF.R.U32.HI R14, RZ, R5.reuse, R14 ;  /* 0x00000005ff0e7219 */ /* 0x080fe8000001160e */
[----:B------:R-:W-:Y:S02]  /*4580*/  ISETP.GE.OR P0, PT, R3, R12, P0 ;  /* 0x0000000c0300720c */ /* 0x000fe40000706670 */
[----:B------:R-:W-:Y:S05]  /*4590*/  SEL R15, R9, R14, !P2 ;  /* 0x0000000e090f7207 */ /* 0x000fea0005000000 */
[----:B------:R-:W-:Y:S04]  /*45a0*/  IMAD.MOV R14, RZ, RZ, -R15 ;  /* 0x000000ffff0e7224 */ /* 0x000fe800078e0a0f */
[----:B------:R-:W-:Y:S02]  /*45b0*/  IMAD R14, R26, R14, R9 ;  /* 0x0000000e1a0e7224 */ /* 0x000fe400078e0209 */
[C---:B------:R-:W-:Y:S05]  /*45c0*/  @!P0 IMAD.HI.U32 R10, R3.reuse, R4, RZ ;  /* 0x00000004030a8227 */ /* 0x040fea00078e00ff */
[----:B------:R-:W-:Y:S04]  /*45d0*/  @!P0 SHF.R.U32.HI R10, RZ, R5, R10 ;  /* 0x00000005ff0a8219 */ /* 0x000fe8000001160a */
[----:B------:R-:W-:Y:S01]  /*45e0*/  @!P0 SEL R0, R3, R10, !P2 ;  /* 0x0000000a03008207 */ /* 0x000fe20005000000 */
[----:B------:R-:W-:Y:S03]  /*45f0*/  IMAD.MOV R10, RZ, RZ, -R3 ;  /* 0x000000ffff0a7224 */ /* 0x000fe600078e0a03 */
[----:B------:R-:W-:Y:S01]  /*4600*/  @!P0 IADD3 R15, PT, PT, R15, -R0, RZ ;  /* 0x800000000f0f8210 */ /* 0x000fe20007ffe0ff */
[----:B------:R-:W-:Y:S01]  /*4610*/  @!P0 IMAD R0, R11, R14, R0 ;  /* 0x0000000e0b008224 */ /* 0x000fe200078e0200 */
[----:B------:R-:W-:Y:S01]  /*4620*/  IADD3 R11, PT, PT, -R9, RZ, RZ ;  /* 0x000000ff090b7210 */ /* 0x000fe20007ffe1ff */
[----:B------:R-:W-:Y:S02]  /*4630*/  IMAD R13, R2, R10, R13 ;  /* 0x0000000a020d7224 */ /* 0x000fe400078e020d */
[----:B------:R-:W-:Y:S02]  /*4640*/  @!P0 IMAD R9, R15, R26, R3 ;  /* 0x0000001a0f098224 */ /* 0x000fe400078e0203 */
[----:B------:R-:W-:Y:S02]  /*4650*/  @!P0 IMAD.MOV.U32 R3, RZ, RZ, R0 ;  /* 0x000000ffff038224 */ /* 0x000fe400078e0000 */
[----:B------:R-:W-:Y:S02]  /*4660*/  IMAD R8, R6, R11, R8 ;  /* 0x0000000b06087224 */ /* 0x000fe400078e0208 */
[----:B------:R-:W-:Y:S02]  /*4670*/  IMAD R13, R3, R2, R13 ;  /* 0x00000002030d7224 */ /* 0x000fe400078e020d */
[----:B------:R-:W-:Y:S02]  /*4680*/  IMAD R8, R9, R6, R8 ;  /* 0x0000000609087224 */ /* 0x000fe400078e0208 */
.L_x_71:
[----:B------:R-:W-:Y:S05]  /*4690*/  BRA.U UP1, `(.L_x_72) ;  /* 0x0000000101107547 */ /* 0x000fea000b800000 */
[----:B------:R-:W-:Y:S04]  /*46a0*/  MOV R0, UR21 ;  /* 0x0000001500007c02 */ /* 0x000fe80008000f00 */
[----:B------:R-:W-:Y:S04]  /*46b0*/  SHF.L.U32 R3, R0, 0x1f, RZ ;  /* 0x0000001f00037819 */ /* 0x000fe800000006ff */
[----:B------:R-:W3:Y:S02]  /*46c0*/  SYNCS.PHASECHK.TRANS64.TRYWAIT P0, [UR4+0x68], R3 ;  /* 0x00006803ff0075a7 */ /* 0x000ee40008001104 */
[----:B---3--:R-:W-:Y:S05]  /*46d0*/  @!P0 BRA `(.L_x_73) ;  /* 0x0000004400e48947 */ /* 0x008fea0003800000 */
.L_x_72:
[----:B------:R-:W-:Y:S02]  /*46e0*/  R2UR UR35, R21 ;  /* 0x00000000152372ca */ /* 0x000fe400000e0000 */
[----:B------:R-:W-:Y:S02]  /*46f0*/  R2UR UR34, R20 ;  /* 0x00000000142272ca */ /* 0x000fe400000e0000 */
[----:B------:R-:W-:Y:S02]  /*4700*/  ISETP.NE.U32.AND P2, PT, RZ, UR14, PT ;  /* 0x0000000eff007c0c */ /* 0x000fe4000bf45070 */
[----:B------:R-:W-:Y:S02]  /*4710*/  SHF.L.U32 R12, R32, 0x1f, RZ ;  /* 0x0000001f200c7819 */ /* 0x000fe400000006ff */
[----:B------:R-:W-:Y:S05]  /*4720*/  ISETP.NE.AND.EX P2, PT, RZ, UR15, PT, P2 ;  /* 0x0000000fff007c0c */ /* 0x000fea000bf45320 */
[----:B------:R-:W-:Y:S02]  /*4730*/  USHF.L.U32 UR35, UR35, 0x7, URZ ;  /* 0x0000000723237899 */ /* 0x000fe400080006ff */
[----:B------:R-:W-:Y:S01]  /*4740*/  USHF.L.U32 UR34, UR34, 0x6, URZ ;  /* 0x0000000622227899 */ /* 0x000fe200080006ff */
[----:B------:R-:W-:Y:S11]  /*4750*/  BRA.U !UP3, `(.L_x_74) ;  /* 0x000000010b347547 */ /* 0x000ff6000b800000 */
[----:B------:R-:W-:Y:S01]  /*4760*/  UPLOP3.LUT UP0, UPT, UPT, UPT, UP2, 0x80, 0x8 ;  /* 0x000000000008789c */ /* 0x000fe20003f0f020 */
[----:B---3--:R-:W-:Y:S02]  /*4770*/  HFMA2 R0, -RZ, RZ, 0, 5.9604644775390625e-08 ;  /* 0x00000001ff007431 */ /* 0x008fe400000001ff */
[----:B------:R-:W-:Y:S03]  /*4780*/  IMAD.MOV.U32 R67, RZ, RZ, 0x1 ;  /* 0x00000001ff437424 */ /* 0x000fe600078e00ff */
[----:B------:R-:W-:Y:S05]  /*4790*/  PLOP3.LUT P0, PT, PT, PT, UP0, 0x80, 0x8 ;  /* 0x000000000008781c */ /* 0x000fea0003f0f008 */
[----:B------:R-:W3:Y:S01]  /*47a0*/  @UP0 LDCU.64 UR6, c[0x0][0x888] ;  /* 0x00011100ff0607ac */ /* 0x000ee20008000a00 */
[----:B------:R-:W-:Y:S07]  /*47b0*/  @UP0 UIMAD UR5, UR52, UR14, URZ ;  /* 0x0000000e340502a4 */ /* 0x000fee000f8e02ff */
[----:B------:R-:W-:Y:S01]  /*47c0*/  @!P0 PRMT R67, R0, 0x7610, R67 ;  /* 0x0000761000438816 */ /* 0x000fe20000000043 */
[----:B---3--:R-:W-:Y:S03]  /*47d0*/  @UP0 UIMAD.WIDE UR6, UR5, 0x4, UR6 ;  /* 0x00000004050608a5 */ /* 0x008fe6000f8e0206 */
[----:B------:R-:W3:Y:S03]  /*47e0*/  @!UP0 LDCU UR5, c[0x0][0x880] ;  /* 0x00011000ff0587ac */ /* 0x000ee60008000800 */
[----:B------:R-:W-:Y:S01]  /*47f0*/  IMAD.U32 R10, RZ, RZ, UR6 ;  /* 0x00000006ff0a7e24 */ /* 0x000fe2000f8e00ff */
[----:B------:R-:W-:Y:S05]  /*4800*/  MOV R11, UR7 ;  /* 0x00000007000b7c02 */ /* 0x000fea0008000f00 */
[----:B------:R1:W5:Y:S02]  /*4810*/  @P0 LDG.E R35, desc[UR54][R10.64] ;  /* 0x000000360a230981 */ /* 0x000364000c1e1900 */
[----:B-1-3--:R-:W-:Y:S07]  /*4820*/  @!P0 IMAD.U32 R35, RZ, RZ, UR5 ;  /* 0x00000005ff238e24 */ /* 0x00afee000f8e00ff */
.L_x_74:
[----:B-----5:R-:W-:Y:S01]  /*4830*/  @!P2 FSETP.EQ.AND P0, PT, R35, RZ, PT ;  /* 0x000000ff2300a20b */ /* 0x020fe20003f02000 */
[----:B------:R-:W-:Y:S01]  /*4840*/  @!UPT UIADD3 URZ, UPT, UPT, URZ, URZ, URZ ;  /* 0x000000fffffff290 */ /* 0x000fe2000fffe0ff */
[----:B------:R-:W-:Y:S11]  /*4850*/  @!P2 BRA `(.L_x_75) ;  /* 0x000000000014a947 */ /* 0x000ff60003800000 */
[----:B------:R-:W-:Y:S02]  /*4860*/  LOP3.LUT P2, RZ, R67, 0xff, RZ, 0xc0, !PT ;  /* 0x000000ff43ff7812 */ /* 0x000fe4000784c0ff */
[----:B------:R-:W-:Y:S04]  /*4870*/  PLOP3.LUT P0, PT, PT, PT, UP0, 0x80, 0x8 ;  /* 0x000000000008781c */ /* 0x000fe80003f0f008 */
[----:B------:R-:W-:Y:S07]  /*4880*/  PLOP3.LUT P0, PT, P0, PT, PT, 0x8, 0x80 ;  /* 0x000000000080781c */ /* 0x000fee000070e170 */
[----:B------:R-:W-:Y:S11]  /*4890*/  @P2 FSETP.EQ.AND P0, PT, R35, RZ, PT ;  /* 0x000000ff2300220b */ /* 0x000ff60003f02000 */
[----:B------:R-:W-:Y:S02]  /*48a0*/  @!UPT UIADD3 URZ, UPT, UPT, URZ, URZ, URZ ;  /* 0x000000fffffff290 */ /* 0x000fe4000fffe0ff */
.L_x_75:
[----:B------:R-:W5:Y:S01]  /*48b0*/  SYNCS.PHASECHK.TRANS64.TRYWAIT P2, [UR4+0x40], R12 ;  /* 0x0000400cff0075a7 */ /* 0x000f620008041104 */
[----:B------:R-:W-:Y:S04]  /*48c0*/  ELECT P4, URZ, PT ;  /* 0x0000000000ff782f */ /* 0x000fe80003880000 */
[----:B------:R-:W-:Y:S11]  /*48d0*/  PLOP3.LUT P4, PT, P0, P4, PT, 0xf2, 0x2f ;  /* 0x00000000002f781c */ /* 0x000ff60000789e72 */
[----:B------:R-:W-:Y:S02]  /*48e0*/  @!UPT UIADD3 URZ, UPT, UPT, URZ, URZ, URZ ;  /* 0x000000fffffff290 */ /* 0x000fe4000fffe0ff */
[----:B--2---:R-:W-:Y:S05]  /*48f0*/  @!P4 IADD3 R9, P0, PT, R36, 0x580, RZ ;  /* 0x000005802409c810 */ /* 0x004fea0007f1e0ff */
[----:B---3--:R-:W-:Y:S01]  /*4900*/  @!P4 IMAD.X R0, RZ, RZ, R37, P0 ;  /* 0x000000ffff00c224 */ /* 0x008fe200000e0625 */
[----:B-----5:R-:W-:Y:S07]  /*4910*/  @!P2 BRA `(.L_x_76) ;  /* 0x00000044006ca947 */ /* 0x020fee0003800000 */
.L_x_159:
[----:B------:R-:W-:Y:S01]  /*4920*/  @!P4 R2UR UR6, R9 ;  /* 0x000000000906c2ca */ /* 0x000fe200000e0000 */
[----:B------:R-:W-:Y:S01]  /*4930*/  VOTEU.ALL UP1, P4 ;  /* 0x0000000000ff7886 */ /* 0x000fe20002020000 */
[----:B------:R-:W-:Y:S01]  /*4940*/  @!P4 R2UR UR5, R0 ;  /* 0x000000000005c2ca */ /* 0x000fe200000e0000 */
[----:B------:R-:W-:Y:S01]  /*4950*/  @!P4 IMAD.MOV.U32 R0, RZ, RZ, 0x2000 ;  /* 0x00002000ff00c424 */ /* 0x000fe200078e00ff */
[----:B------:R-:W-:Y:S01]  /*4960*/  UMOV UR8, 0x0 ;  /* 0x0000000000087882 */ /* 0x000fe20000000000 */
[----:B------:R-:W-:Y:S01]  /*4970*/  UMOV UR9, 0x10000000 ;  /* 0x1000000000097882 */ /* 0x000fe20000000000 */
[----:B------:R-:W-:Y:S01]  /*4980*/  @!UP1 UIADD3 UR32, UPT, UPT, UR4, 0x200, URZ ;  /* 0x0000020004209890 */ /* 0x000fe2000fffe0ff */
[----:B------:R-:W-:Y:S01]  /*4990*/  @!P4 IADD3 R9, P0, PT, R36, 0x580, RZ ;  /* 0x000005802409c810 */ /* 0x000fe20007f1e0ff */
[----:B------:R-:W-:Y:S01]  /*49a0*/  VOTEU.ALL UP1, P4 ;  /* 0x0000000000ff7886 */ /* 0x000fe20002020000 */
[----:B------:R-:W-:Y:S04]  /*49b0*/  UMOV UR36, UR52 ;  /* 0x0000003400247c82 */ /* 0x000fe80008000000 */
[----:B------:R-:W-:Y:S02]  /*49c0*/  IMAD.U32 R10, RZ, RZ, UR6 ;  /* 0x00000006ff0a7e24 */ /* 0x000fe4000f8e00ff */
[----:B------:R-:W-:Y:S01]  /*49d0*/  IMAD.U32 R11, RZ, RZ, UR5 ;  /* 0x00000005ff0b7e24 */ /* 0x000fe2000f8e00ff */
[----:B------:R-:W-:Y:S02]  /*49e0*/  UPRMT UR5, UR45, 0x654, UR33 ;  /* 0x000006542d057896 */ /* 0x000fe40008000021 */
[----:B------:R-:W-:Y:S02]  /*49f0*/  @!P4 R2UR UR6, R10 ;  /* 0x000000000a06c2ca */ /* 0x000fe400000e0000 */
[----:B------:R-:W-:Y:S11]  /*4a00*/  @!P4 R2UR UR7, R11 ;  /* 0x000000000b07c2ca */ /* 0x000ff600000e0000 */
[----:B------:R-:W-:Y:S02]  /*4a10*/  @!UPT UIADD3 URZ, UPT, UPT, URZ, URZ, URZ ;  /* 0x000000fffffff290 */ /* 0x000fe4000fffe0ff */
[----:B------:R3:W-:Y:S01]  /*4a20*/  @!UP1 UTMALDG.3D [UR32], [UR6], desc[UR8] ;  /* 0x00000820060095b4 */ /* 0x0007e20008011000 */
[----:B------:R5:W-:Y:S01]  /*4a30*/  @!P4 SYNCS.ARRIVE.TRANS64.RED.A0TR RZ, [UR4+0x20], R0 ;  /* 0x00002000ffffc9a7 */ /* 0x000be20008300404 */
[----:B------:R-:W-:Y:S01]  /*4a40*/  SYNCS.ARRIVE.TRANS64.RED.A1T0 RZ, [UR5], RZ ;  /* 0x000000ffffff79a7 */ /* 0x000fe20008100405 */
[----:B-----5:R-:W-:Y:S01]  /*4a50*/  @!P4 IMAD.X R0, RZ, RZ, R37, P0 ;  /* 0x000000ffff00c224 */ /* 0x020fe200000e0625 */
[----:B------:R-:W5:Y:S02]  /*4a60*/  SYNCS.PHASECHK.TRANS64.TRYWAIT P2, [UR4+0x48], R12 ;  /* 0x0000480cff0075a7 */ /* 0x000f640008041104 */
[----:B---3-5:R-:W-:Y:S05]  /*4a70*/  @!P2 BRA `(.L_x_77) ;  /* 0x00000044002ca947 */ /* 0x028fea0003800000 */
.L_x_161:
        /* <DEDUP_REMOVED lines=8> */
[----:B------:R-:W-:Y:S01]  /*4b00*/  @!UP1 UIADD3 UR24, UPT, UPT, UR4, 0x2200, URZ ;  /* 0x0000220004189890 */ /* 0x000fe2000fffe0ff */
[----:B------:R-:W-:Y:S01]  /*4b10*/  VOTEU.ALL UP1, P4 ;  /* 0x0000000000ff7886 */ /* 0x000fe20002020000 */
[----:B------:R-:W-:Y:S01]  /*4b20*/  UMOV UR27, UR35 ;  /* 0x00000023001b7c82 */ /* 0x000fe20008000000 */
[----:B------:R-:W-:Y:S02]  /*4b30*/  UMOV UR28, UR52 ;  /* 0x00000034001c7c82 */ /* 0x000fe40008000000 */
[----:B------:R-:W-:Y:S02]  /*4b40*/  IMAD.U32 R10, RZ, RZ, UR6 ;  /* 0x00000006ff0a7e24 */ /* 0x000fe4000f8e00ff */
[----:B------:R-:W-:Y:S01]  /*4b50*/  IMAD.U32 R11, RZ, RZ, UR5 ;  /* 0x00000005ff0b7e24 */ /* 0x000fe2000f8e00ff */
[----:B------:R-:W-:Y:S01]  /*4b60*/  UPRMT UR5, UR45, 0x654, UR25 ;  /* 0x000006542d057896 */ /* 0x000fe20008000019 */
[----:B------:R-:W-:Y:S01]  /*4b70*/  @!P4 IMAD.X R20, RZ, RZ, R37, P0 ;  /* 0x000000ffff14c224 */ /* 0x000fe200000e0625 */
[----:B------:R-:W-:Y:S02]  /*4b80*/  @!P4 R2UR UR6, R10 ;  /* 0x000000000a06c2ca */ /* 0x000fe400000e0000 */
[----:B------:R-:W-:Y:S11]  /*4b90*/  @!P4 R2UR UR7, R11 ;  /* 0x000000000b07c2ca */ /* 0x000ff600000e0000 */
[----:B------:R-:W-:Y:S02]  /*4ba0*/  @!UPT UIADD3 URZ, UPT, UPT, URZ, URZ, URZ ;  /* 0x000000fffffff290 */ /* 0x000fe4000fffe0ff */
[----:B------:R3:W-:Y:S01]  /*4bb0*/  @!UP1 UTMALDG.3D [UR24], [UR6], desc[UR8] ;  /* 0x00000818060095b4 */ /* 0x0007e20008011000 */
[----:B------:R3:W-:Y:S01]  /*4bc0*/  @!P4 SYNCS.ARRIVE.TRANS64.RED.A0TR RZ, [UR4+0x28], R0 ;  /* 0x00002800ffffc9a7 */ /* 0x0007e20008300404 */
[----:B------:R-:W-:Y:S01]  /*4bd0*/  SYNCS.ARRIVE.TRANS64.RED.A1T0 RZ, [UR5], RZ ;  /* 0x000000ffffff79a7 */ /* 0x000fe20008100405 */
[----:B------:R-:W5:Y:S02]  /*4be0*/  SYNCS.PHASECHK.TRANS64.TRYWAIT P2, [UR4+0x50], R12 ;  /* 0x0000500cff0075a7 */ /* 0x000f640008041104 */
[----:B---3-5:R-:W-:Y:S05]  /*4bf0*/  @!P2 BRA `(.L_x_78) ;  /* 0x0000004000e4a947 */ /* 0x028fea0003800000 */
.L_x_163:
[----:B------:R-:W3:Y:S01]  /*4c00*/  LDC.64 R14, c[0x0][0xb10] ;  /* 0x0002c400ff0e7b82 */ /* 0x000ee20000000a00 */
[----:B------:R-:W-:Y:S01]  /*4c10*/  @!P4 R2UR UR6, R21 ;  /* 0x000000001506c2ca */ /* 0x000fe200000e0000 */
[----:B------:R-:W-:Y:S01]  /*4c20*/  VOTEU.ALL UP1, P4 ;  /* 0x0000000000ff7886 */ /* 0x000fe20002020000 */
[----:B------:R-:W-:Y:S01]  /*4c30*/  @!P4 R2UR UR5, R20 ;  /* 0x000000001405c2ca */ /* 0x000fe200000e0000 */
[----:B------:R-:W-:Y:S01]  /*4c40*/  UMOV UR8, 0x0 ;  /* 0x0000000000087882 */ /* 0x000fe20000000000 */
[----:B------:R-:W-:Y:S03]  /*4c50*/  UMOV UR9, 0x10000000 ;  /* 0x1000000000097882 */ /* 0x000fe60000000000 */
[----:B------:R-:W5:Y:S01]  /*4c60*/  LDC.64 R10, c[0x0][0xb18] ;  /* 0x0002c600ff0a7b82 */ /* 0x000f620000000a00 */
[----:B------:R-:W-:Y:S01]  /*4c70*/  @!UP1 UIADD3 UR18, UPT, UPT, UR34, 0x20, URZ ;  /* 0x0000002022129890 */ /* 0x000fe2000fffe0ff */
[----:B------:R-:W-:Y:S01]  /*4c80*/  @P3 SHF.R.U32.HI R24, RZ, 0x10, R29 ;  /* 0x00000010ff183819 */ /* 0x000fe2000001161d */
[----:B------:R-:W-:Y:S01]  /*4c90*/  @!UP1 UIADD3 UR16, UPT, UPT, UR4, 0x4200, URZ ;  /* 0x0000420004109890 */ /* 0x000fe2000fffe0ff */
[----:B------:R-:W-:Y:S01]  /*4ca0*/  VIADD R27, R27, 0x1 ;  /* 0x000000011b1b7836 */ /* 0x000fe20000000000 */
[----:B------:R-:W-:Y:S03]  /*4cb0*/  VOTEU.ALL UP1, P4 ;  /* 0x0000000000ff7886 */ /* 0x000fe60002020000 */
[----:B------:R-:W1:Y:S01]  /*4cc0*/  @!P1 LDC R0, c[0x0][0xb20] ;  /* 0x0002c800ff009b82 */ /* 0x000e620000000800 */
[----:B------:R-:W-:Y:S01]  /*4cd0*/  UMOV UR19, UR35 ;  /* 0x0000002300137c82 */ /* 0x000fe20008000000 */
[----:B------:R-:W-:Y:S01]  /*4ce0*/  IMAD.U32 R20, RZ, RZ, UR6 ;  /* 0x00000006ff147e24 */ /* 0x000fe2000f8e00ff */
[----:B------:R-:W-:Y:S05]  /*4cf0*/  UMOV UR20, UR52 ;  /* 0x0000003400147c82 */ /* 0x000fea0008000000 */
[----:B--2---:R-:W2:Y:S01]  /*4d00*/  @!P1 LDC R3, c[0x0][0xb0c] ;  /* 0x0002c300ff039b82 */ /* 0x004ea20000000800 */
[----:B------:R-:W-:Y:S01]  /*4d10*/  IMAD.U32 R21, RZ, RZ, UR5 ;  /* 0x00000005ff157e24 */ /* 0x000fe2000f8e00ff */
[----:B------:R-:W-:Y:S01]  /*4d20*/  UPRMT UR5, UR45, 0x654, UR17 ;  /* 0x000006542d057896 */ /* 0x000fe20008000011 */
[----:B------:R-:W-:Y:S01]  /*4d30*/  @!P4 R2UR UR6, R20 ;  /* 0x000000001406c2ca */ /* 0x000fe200000e0000 */
[----:B------:R-:W-:Y:S02]  /*4d40*/  @!P4 IMAD.MOV.U32 R20, RZ, RZ, 0x2000 ;  /* 0x00002000ff14c424 */ /* 0x000fe400078e00ff */
[----:B------:R-:W-:Y:S11]  /*4d50*/  @!P4 R2UR UR7, R21 ;  /* 0x000000001507c2ca */ /* 0x000ff600000e0000 */
[----:B------:R-:W-:Y:S02]  /*4d60*/  @!UPT UIADD3 URZ, UPT, UPT, URZ, URZ, URZ ;  /* 0x000000fffffff290 */ /* 0x000fe4000fffe0ff */
[----:B------:R1:W-:Y:S01]  /*4d70*/  @!UP1 UTMALDG.3D [UR16], [UR6], desc[UR8] ;  /* 0x00000810060095b4 */ /* 0x0003e20008011000 */
[----:B------:R1:W-:Y:S01]  /*4d80*/  @!P4 SYNCS.ARRIVE.TRANS64.RED.A0TR RZ, [UR4+0x30], R20 ;  /* 0x00003014ffffc9a7 */ /* 0x0003e20008300404 */
[----:B--2---:R-:W-:Y:S01]  /*4d90*/  @!P1 ISETP.NE.AND P2, PT, R3, 0x1, PT ;  /* 0x000000010300980c */ /* 0x004fe20003f45270 */
[C---:B---3--:R-:W-:Y:S01]  /*4da0*/  @!P1 IMAD.HI.U32 R14, R13.reuse, R14, RZ ;  /* 0x0000000e0d0e9227 */ /* 0x048fe200078e00ff */
[----:B-----5:R-:W-:Y:S03]  /*4db0*/  @!P1 ISETP.NE.AND P0, PT, R10, 0x1, PT ;  /* 0x000000010a00980c */ /* 0x020fe60003f05270 */
[C---:B------:R-:W-:Y:S01]  /*4dc0*/  @!P1 IMAD.HI.U32 R11, R8.reuse, R11, RZ ;  /* 0x0000000b080b9227 */ /* 0x040fe200078e00ff */
[----:B------:R-:W-:Y:S04]  /*4dd0*/  @!P1 SHF.R.U32.HI R14, RZ, R15, R14 ;  /* 0x0000000fff0e9219 */ /* 0x000fe8000001160e */
[----:B-1----:R-:W-:Y:S01]  /*4de0*/  @!P1 SHF.R.U32.HI R9, RZ, R0, R11 ;  /* 0x00000000ff099219 */ /* 0x002fe2000001160b */
[----:B------:R-:W-:Y:S01]  /*4df0*/  SYNCS.ARRIVE.TRANS64.RED.A1T0 RZ, [UR5], RZ ;  /* 0x000000ffffff79a7 */ /* 0x000fe20008100405 */
[----:B------:R-:W-:Y:S02]  /*4e00*/  @!P1 SEL R14, R13, R14, !P2 ;  /* 0x0000000e0d0e9207 */ /* 0x000fe40005000000 */
[----:B------:R-:W-:Y:S01]  /*4e10*/  @!P1 SEL R9, R8, R9, !P0 ;  /* 0x0000000908099207 */ /* 0x000fe20004000000 */
[----:B------:R-:W1:Y:S04]  /*4e20*/  SYNCS.PHASECHK.TRANS64.TRYWAIT P5, [UR4+0x58], R12 ;  /* 0x0000580cff0075a7 */ /* 0x000e6800080a1104 */
[----:B------:R-:W-:Y:S02]  /*4e30*/  @!P1 IMAD.IADD R0, R9, 0x1, -R14 ;  /* 0x0000000109009824 */ /* 0x000fe400078e0a0e */
[----:B------:R-:W-:Y:S02]  /*4e40*/  @!P1 IMAD.IADD R9, R14, 0x1, -R9 ;  /* 0x000000010e099824 */ /* 0x000fe400078e0a09 */
[----:B------:R-:W-:Y:S02]  /*4e50*/  @!P1 IMAD R13, R0, R3, R13 ;  /* 0x00000003000d9224 */ /* 0x000fe400078e020d */
[----:B------:R-:W-:Y:S01]  /*4e60*/  @!P1 IMAD R8, R9, R10, R8 ;  /* 0x0000000a09089224 */ /* 0x000fe200078e0208 */
[----:B-1----:R-:W-:Y:S06]  /*4e70*/  @!P5 BRA `(.L_x_79) ;  /* 0x00000040005cd947 */ /* 0x002fec0003800000 */
.L_x_165:
[----:B-1----:R-:W-:Y:S01]  /*4e80*/  @!P4 IADD3 R3, P0, PT, R36, 0x580, RZ ;  /* 0x000005802403c810 */ /* 0x002fe20007f1e0ff */
[----:B------:R-:W-:Y:S01]  /*4e90*/  VOTEU.ALL UP1, P4 ;  /* 0x0000000000ff7886 */ /* 0x000fe20002020000 */
[----:B------:R-:W-:Y:S01]  /*4ea0*/  UMOV UR18, 0x0 ;  /* 0x0000000000127882 */ /* 0x000fe20000000000 */
[----:B------:R-:W-:Y:S01]  /*4eb0*/  UMOV UR19, 0x10000000 ;  /* 0x1000000000137882 */ /* 0x000fe20000000000 */
[----:B------:R-:W-:Y:S01]  /*4ec0*/  @!P4 R2UR UR6, R3 ;  /* 0x000000000306c2ca */ /* 0x000fe200000e0000 */
[----:B------:R-:W-:Y:S01]  /*4ed0*/  @!P4 IMAD.X R0, RZ, RZ, R37, P0 ;  /* 0x000000ffff00c224 */ /* 0x000fe200000e0625 */
[----:B------:R-:W-:Y:S01]  /*4ee0*/  @!UP1 UIADD3 UR10, UPT, UPT, UR34, 0x30, URZ ;  /* 0x00000030220a9890 */ /* 0x000fe2000fffe0ff */
[C---:B------:R-:W-:Y:S01]  /*4ef0*/  ISETP.NE.AND P0, PT, R27.reuse, 0x2, PT ;  /* 0x000000021b00780c */ /* 0x040fe20003f05270 */
[----:B------:R-:W-:Y:S01]  /*4f00*/  @!UP1 UIADD3 UR8, UPT, UPT, UR4, 0x6200, URZ ;  /* 0x0000620004089890 */ /* 0x000fe2000fffe0ff */
[----:B------:R-:W-:Y:S01]  /*4f10*/  LOP3.LUT R32, R32, 0x1, RZ, 0x3c, !PT ;  /* 0x0000000120207812 */ /* 0x000fe200078e3cff */
[----:B------:R-:W-:Y:S01]  /*4f20*/  @!UP1 UIADD3 UR9, UPT, UPT, UR4, 0x38, URZ ;  /* 0x0000003804099890 */ /* 0x000fe2000fffe0ff */
[----:B------:R-:W-:Y:S01]  /*4f30*/  @!P4 R2UR UR5, R0 ;  /* 0x000000000005c2ca */ /* 0x000fe200000e0000 */
[----:B------:R-:W-:Y:S01]  /*4f40*/  VOTEU.ALL UP1, P4 ;  /* 0x0000000000ff7886 */ /* 0x000fe20002020000 */
[----:B------:R-:W-:Y:S01]  /*4f50*/  UMOV UR11, UR35 ;  /* 0x00000023000b7c82 */ /* 0x000fe20008000000 */
[----:B------:R-:W-:Y:S01]  /*4f60*/  UMOV UR12, UR52 ;  /* 0x00000034000c7c82 */ /* 0x000fe20008000000 */
[----:B------:R-:W-:Y:S01]  /*4f70*/  @P3 R2UR UR52, R24 ;  /* 0x00000000183432ca */ /* 0x000fe200000e0000 */
[----:B------:R-:W-:Y:S01]  /*4f80*/  IMAD.IADD R20, R8, 0x1, R66 ;  /* 0x0000000108147824 */ /* 0x000fe200078e0242 */
[----:B------:R-:W-:Y:S01]  /*4f90*/  SEL R0, RZ, 0x1, P0 ;  /* 0x00000001ff007807 */ /* 0x000fe20000000000 */
[----:B------:R-:W-:Y:S01]  /*4fa0*/  IMAD.U32 R10, RZ, RZ, UR6 ;  /* 0x00000006ff0a7e24 */ /* 0x000fe2000f8e00ff */
[----:B------:R-:W-:Y:S01]  /*4fb0*/  SEL R27, R27, RZ, P0 ;  /* 0x000000ff1b1b7207 */ /* 0x000fe20000000000 */
[----:B------:R-:W-:Y:S01]  /*4fc0*/  IMAD.IADD R21, R13, 0x1, R68 ;  /* 0x000000010d157824 */ /* 0x000fe200078e0244 */
[----:B------:R-:W-:Y:S02]  /*4fd0*/  LOP3.LUT R25, R25, R0, RZ, 0x3c, !PT ;  /* 0x0000000019197212 */ /* 0x000fe400078e3cff */
[----:B------:R-:W-:Y:S01]  /*4fe0*/  @!P4 R2UR UR6, R10 ;  /* 0x000000000a06c2ca */ /* 0x000fe200000e0000 */
[----:B------:R-:W-:Y:S05]  /*4ff0*/  IMAD.U32 R11, RZ, RZ, UR5 ;  /* 0x00000005ff0b7e24 */ /* 0x000fea000f8e00ff */
[----:B------:R-:W-:Y:S11]  /*5000*/  @!P4 R2UR UR7, R11 ;  /* 0x000000000b07c2ca */ /* 0x000ff600000e0000 */
[----:B------:R-:W-:Y:S02]  /*5010*/  @!UPT UIADD3 URZ, UPT, UPT, URZ, URZ, URZ ;  /* 0x000000fffffff290 */ /* 0x000fe4000fffe0ff */
[----:B------:R3:W-:Y:S01]  /*5020*/  @!UP1 UTMALDG.3D [UR8], [UR6], desc[UR18] ;  /* 0x00001208060095b4 */ /* 0x0007e20008011000 */
[----:B------:R3:W-:Y:S01]  /*5030*/  @!P4 SYNCS.ARRIVE.TRANS64.RED.A0TR RZ, [UR4+0x38], R23 ;  /* 0x00003817ffffc9a7 */ /* 0x0007e20008300404 */
[----:B------:R-:W-:Y:S01]  /*5040*/  UPLOP3.LUT UP1, UPT, UPT, UPT, UPT, 0x80, 0x8 ;  /* 0x000000000008789c */ /* 0x000fe20003f2f070 */
[----:B------:R-:W-:Y:S01]  /*5050*/  SYNCS.ARRIVE.TRANS64.RED.A1T0 RZ, [UR13], RZ ;  /* 0x000000ffffff79a7 */ /* 0x000fe2000810040d */
[----:B------:R-:W-:Y:S09]  /*5060*/  @P3 BRA `(.L_x_80) ;  /* 0xfffffff000903947 */ /* 0x000ff2000383ffff */
[----:B------:R-:W-:-:S04]  /*5070*/  SHF.L.U32 R3, R32, 0x1f, RZ ;  /* 0x0000001f20037819 */ /* 0x000fc800000006ff */
[----:B------:R-:W1:Y:S02]  /*5080*/  SYNCS.PHASECHK.TRANS64.TRYWAIT P0, [UR4+0x40], R3 ;  /* 0x00004003ff0075a7 */ /* 0x000e640008001104 */
[----:B-1----:R-:W-:Y:S05]  /*5090*/  @!P0 BRA `(.L_x_81) ;  /* 0x0000003c00ec8947 */ /* 0x002fea0003800000 */
.L_x_167:
[----:B------:R-:W2:Y:S02]  /*50a0*/  SYNCS.PHASECHK.TRANS64.TRYWAIT P0, [UR4+0x48], R3 ;  /* 0x00004803ff0075a7 */ /* 0x000ea40008001104 */
[----:B--2---:R-:W-:Y:S05]  /*50b0*/  @!P0 BRA `(.L_x_82) ;  /* 0x0000003c00fc8947 */ /* 0x004fea0003800000 */
.L_x_169:
[----:B------:R-:W2:Y:S02]  /*50c0*/  SYNCS.PHASECHK.TRANS64.TRYWAIT P0, [UR4+0x50], R3 ;  /* 0x00005003ff0075a7 */ /* 0x000ea40008001104 */
[----:B--2---:R-:W-:Y:S05]  /*50d0*/  @!P0 BRA `(.L_x_83) ;  /* 0x00000040000c8947 */ /* 0x004fea0003800000 */
.L_x_171:
[----:B-1----:R-:W-:-:S07]  /*50e0*/  MOV R0, UR4 ;  /* 0x0000000400007c02 */ /* 0x002fce0008000f00 */
.L_x_84:
[----:B-1----:R-:W-:-:S04]  /*50f0*/  SHF.L.U32 R3, R32, 0x1f, RZ ;  /* 0x0000001f20037819 */ /* 0x002fc800000006ff */
[----:B------:R1:W2:Y:S03]  /*5100*/  SYNCS.PHASECHK.TRANS64.TRYWAIT P0, [R0+URZ+0x58], R3 ;  /* 0x00005803000075a7 */ /* 0x0002a600080011ff */
[----:B--2---:R-:W-:Y:S05]  /*5110*/  @!P0 NANOSLEEP.SYNCS 0x989680 ;  /* 0x009896800000895d */ /* 0x004fea0003900000 */
[----:B------:R-:W2:Y:S02]  /*5120*/  @!P0 SYNCS.PHASECHK.TRANS64 P0, [R0+URZ+0x58], R3 ;  /* 0x00005803000085a7 */ /* 0x000ea400080010ff */
[----:B--23--:R-:W-:Y:S05]  /*5130*/  @P0 EXIT ;  /* 0x000000000000094d */ /* 0x00cfea0003800000 */
[----:B------:R-:W-:Y:S05]  /*5140*/  BRA `(.L_x_84) ;  /* 0xfffffffc00e87947 */ /* 0x000fea000383ffff */
.L_x_69:
[----:B------:R-:W-:-:S06]  /*5150*/  UISETP.GE.AND UP1, UPT, UR10, 0x4, UPT ;  /* 0x000000040a00788c */ /* 0x000fcc000bf26270 */
[----:B------:R-:W-:-:S13]  /*5160*/  PLOP3.LUT P0, PT, PT, PT, UP1, 0x80, 0x8 ;  /* 0x000000000008781c */ /* 0x000fda0003f0f018 */
[----:B------:R-:W-:Y:S05]  /*5170*/  @!P0 EXIT ;  /* 0x000000000000894d */ /* 0x000fea0003800000 */
[----:B------:R-:W-:Y:S01]  /*5180*/  BAR.SYNC.DEFER_BLOCKING 0x6, 0xa0 ;  /* 0x0182800000007b1d */ /* 0x000fe20000010000 */
[C---:B------:R-:W-:Y:S01]  /*5190*/  IMAD.SHL.U32 R3, R81.reuse, 0x10, RZ ;  /* 0x0000001051037824 */ /* 0x040fe200078e00ff */
[C---:B------:R-:W-:Y:S01]  /*51a0*/  SHF.L.U32 R33, R81.reuse, 0x10, RZ ;  /* 0x0000001051217819 */ /* 0x040fe200000006ff */
[C---:B------:R-:W-:Y:S01]  /*51b0*/  IMAD.SHL.U32 R80, R81.reuse, 0x2, RZ ;  /* 0x0000000251507824 */ /* 0x040fe200078e00ff */
[----:B------:R-:W-:Y:S01]  /*51c0*/  LOP3.LUT R82, R81, 0x60, RZ, 0xc0, !PT ;  /* 0x0000006051527812 */ /* 0x000fe200078ec0ff */
[----:B------:R-:W-:Y:S01]  /*51d0*/  HFMA2 R77, -RZ, RZ, 0, 5.9604644775390625e-08 ;  /* 0x00000001ff4d7431 */ /* 0x000fe200000001ff */
[----:B------:R-:W-:Y:S02]  /*51e0*/  UMOV UR36, 0x400 ;  /* 0x0000040000247882 */ /* 0x000fe40000000000 */
[----:B------:R-:W1:Y:S01]  /*51f0*/  LDC R71, c[0x0][0x370] ;  /* 0x0000dc00ff477b82 */ /* 0x000e620000000800 */
[----:B------:R-:W-:Y:S01]  /*5200*/  ULEA UR36, UR45, UR36, 0x18 ;  /* 0x000000242d247291 */ /* 0x000fe2000f8ec0ff */
[----:B------:R-:W-:Y:S01]  /*5210*/  LOP3.LUT R5, R3, 0x60, RZ, 0xc0, !PT ;  /* 0x0000006003057812 */ /* 0x000fe200078ec0ff */
[----:B------:R-:W-:Y:S01]  /*5220*/  HFMA2 R75, -RZ, RZ, 0, 0 ;  /* 0x00000000ff4b7431 */ /* 0x000fe200000001ff */
[----:B------:R-:W-:Y:S01]  /*5230*/  LOP3.LUT R79, R81, 0x2, RZ, 0xc0, !PT ;  /* 0x00000002514f7812 */ /* 0x000fe200078ec0ff */
[----:B------:R-:W-:Y:S01]  /*5240*/  UIADD3 UR4, UPT, UPT, UR36, 0x200, URZ ;  /* 0x0000020024047890 */ /* 0x000fe2000fffe0ff */
[----:B------:R-:W-:Y:S01]  /*5250*/  LOP3.LUT R80, R5, 0xc, R80, 0xf8, !PT ;  /* 0x0000000c05507812 */ /* 0x000fe200078ef850 */
[----:B------:R-:W-:Y:S01]  /*5260*/  IMAD.MOV.U32 R30, RZ, RZ, RZ ;  /* 0x000000ffff1e7224 */ /* 0x000fe200078e00ff */
[----:B------:R-:W2:Y:S01]  /*5270*/  LDC R28, c[0x0][0xb0c] ;  /* 0x0002c300ff1c7b82 */ /* 0x000ea20000000800 */
[----:B------:R-:W-:Y:S01]  /*5280*/  LOP3.LUT R33, R33, 0x600000, RZ, 0xc0, !PT ;  /* 0x0060000021217812 */ /* 0x000fe200078ec0ff */
[----:B------:R-:W-:Y:S01]  /*5290*/  IMAD.MOV.U32 R85, RZ, RZ, RZ ;  /* 0x000000ffff557224 */ /* 0x000fe200078e00ff */
[----:B------:R-:W-:Y:S01]  /*52a0*/  LOP3.LUT R80, R80, 0x790, R3, 0xf8, !PT ;  /* 0x0000079050507812 */ /* 0x000fe200078ef803 */
[----:B------:R-:W-:Y:S01]  /*52b0*/  IMAD.U32 R73, RZ, RZ, UR4 ;  /* 0x00000004ff497e24 */ /* 0x000fe2000f8e00ff */
[----:B------:R-:W-:Y:S01]  /*52c0*/  LOP3.LUT R81, R81, 0x4, RZ, 0xc0, !PT ;  /* 0x0000000451517812 */ /* 0x000fe200078ec0ff */
[----:B------:R-:W4:Y:S01]  /*52d0*/  LDCU.64 UR50, c[0x0][0x348] ;  /* 0x00006900ff3277ac */ /* 0x000f220008000a00 */
[----:B------:R-:W-:Y:S01]  /*52e0*/  MOV R76, RZ ;  /* 0x000000ff004c7202 */ /* 0x000fe20000000f00 */
[----:B------:R-:W1:Y:S01]  /*52f0*/  LDC R69, c[0x0][0xb20] ;  /* 0x0002c800ff457b82 */ /* 0x000e620000000800 */
[----:B------:R-:W3:Y:S01]  /*5300*/  LDS R0, [UR36+0x120] ;  /* 0x00012024ff007984 */ /* 0x000ee20008000800 */
[----:B------:R-:W-:Y:S01]  /*5310*/  IMAD R80, R80, 0x4, R73 ;  /* 0x0000000450507824 */ /* 0x000fe200078e0249 */
[----:B------:R-:W1:Y:S03]  /*5320*/  LDCU.64 UR46, c[0x0][0x888] ;  /* 0x00011100ff2e77ac */ /* 0x000e660008000a00 */
[--C-:B------:R-:W-:Y:S01]  /*5330*/  IMAD R79, R79, -0x10, R80.reuse ;  /* 0xfffffff04f4f7824 */ /* 0x100fe200078e0250 */
[----:B------:R-:W1:Y:S01]  /*5340*/  LDCU.64 UR48, c[0x0][0x890] ;  /* 0x00011200ff3077ac */ /* 0x000e620008000a00 */
[----:B------:R-:W1:Y:S01]  /*5350*/  LDC R27, c[0x0][0xb30] ;  /* 0x0002cc00ff1b7b82 */ /* 0x000e620000000800 */
[----:B------:R-:W-:Y:S01]  /*5360*/  IMAD R78, R81, -0x10, R80 ;  /* 0xfffffff0514e7824 */ /* 0x000fe200078e0250 */
[----:B------:R-:W-:Y:S01]  /*5370*/  UMOV UR39, URZ ;  /* 0x000000ff00277c82 */ /* 0x000fe20008000000 */
[----:B------:R-:W-:-:S05]  /*5380*/  UMOV UR37, URZ ;  /* 0x000000ff00257c82 */ /* 0x000fca0008000000 */
[----:B------:R-:W1:Y:S08]  /*5390*/  LDC.64 R64, c[0x0][0xb10] ;  /* 0x0002c400ff407b82 */ /* 0x000e700000000a00 */
[----:B------:R-:W1:Y:S08]  /*53a0*/  LDC.64 R24, c[0x0][0xb18] ;  /* 0x0002c600ff187b82 */ /* 0x000e700000000a00 */
[----:B------:R-:W1:Y:S08]  /*53b0*/  LDC.64 R22, c[0x0][0xb28] ;  /* 0x0002ca00ff167b82 */ /* 0x000e700000000a00 */
[----:B------:R-:W1:Y:S01]  /*53c0*/  LDC.64 R62, c[0x0][0x8b0] ;  /* 0x00022c00ff3e7b82 */ /* 0x000e620000000a00 */
[----:B---3--:R-:W-:-:S07]  /*53d0*/  IMAD.IADD R33, R0, 0x1, R33 ;  /* 0x0000000100217824 */ /* 0x008fce00078e0221 */
[----:B------:R-:W3:Y:S08]  /*53e0*/  LDC.64 R60, c[0x0][0x8a8] ;  /* 0x00022a00ff3c7b82 */ /* 0x000ef00000000a00 */
[----:B--2-4-:R-:W1:Y:S02]  /*53f0*/  LDC R70, c[0x0][0x374] ;  /* 0x0000dd00ff467b82 */ /* 0x014e640000000800 */
.L_x_128:
[----:B------:R-:W-:Y:S02]  /*5400*/  LEA R0, R85, UR36, 0x3 ;  /* 0x0000002455007c11 */ /* 0x000fe4000f8e18ff */
[----:B------:R-:W-:Y:S02]  /*5410*/  SHF.L.U32 R3, R75, 0x1f, RZ ;  /* 0x0000001f4b037819 */ /* 0x000fe400000006ff */
[----:B-1----:R-:W-:Y:S02]  /*5420*/  LEA R16, R85, UR36, 0x4 ;  /* 0x0000002455107c11 */ /* 0x002fe4000f8e20ff */
[----:B------:R-:W2:Y:S02]  /*5430*/  SYNCS.PHASECHK.TRANS64.TRYWAIT P0, [R0+URZ+0x70], R3 ;  /* 0x00007003000075a7 */ /* 0x000ea400080011ff */
[----:B--23--:R-:W-:Y:S05]  /*5440*/  @!P0 BRA `(.L_x_85) ;  /* 0x0000003c00488947 */ /* 0x00cfea0003800000 */
.L_x_172:
[----:B------:R-:W4:Y:S01]  /*5450*/  LDC.64 R12, c[0x0][0xb10] ;  /* 0x0002c400ff0c7b82 */ /* 0x000f220000000a00 */
[----:B------:R-:W3:Y:S01]  /*5460*/  LDS.128 R16, [R16+0x100] ;  /* 0x0001000010107984 */ /* 0x000ee20000000c00 */
[----:B-1----:R-:W-:Y:S01]  /*5470*/  ISETP.NE.AND P1, PT, R27, 0x1, PT ;  /* 0x000000011b00780c */ /* 0x002fe20003f25270 */
[----:B--2---:R-:W-:Y:S01]  /*5480*/  VIADD R0, R0, 0x80 ;  /* 0x0000008000007836 */ /* 0x004fe20000000000 */
[----:B------:R-:W-:Y:S04]  /*5490*/  ISETP.GE.AND P0, PT, R26, 0x1, PT ;  /* 0x000000011a00780c */ /* 0x000fe80003f06270 */
[----:B------:R-:W1:Y:S01]  /*54a0*/  LDC.64 R10, c[0x0][0xb18] ;  /* 0x0002c600ff0a7b82 */ /* 0x000e620000000a00 */
[----:B------:R-:W-:Y:S01]  /*54b0*/  PRMT R0, RZ, 0x654, R0 ;  /* 0x00000654ff007816 */ /* 0x000fe20000000000 */
[----:B------:R-:W-:Y:S01]  /*54c0*/  @!PT LDS RZ, [RZ] ;  /* 0x00000000fffff984 */ /* 0x000fe20000000800 */
[----:B------:R-:W-:Y:S01]  /*54d0*/  @!PT LDS RZ, [RZ] ;  /* 0x00000000fffff984 */ /* 0x000fe20000000800 */
[----:B------:R-:W-:Y:S01]  /*54e0*/  @!PT LDS RZ, [RZ] ;  /* 0x00000000fffff984 */ /* 0x000fe20000000800 */
[----:B------:R-:W-:Y:S01]  /*54f0*/  @!PT LDS RZ, [RZ] ;  /* 0x00000000fffff984 */ /* 0x000fe20000000800 */
[----:B------:R2:W-:Y:S06]  /*5500*/  MEMBAR.ALL.CTA ;  /* 0x0000000000007992 */ /* 0x0005ec0000008000 */
[----:B--2---:R-:W2:Y:S01]  /*5510*/  FENCE.VIEW.ASYNC.S ;  /* 0x00000000000073c6 */ /* 0x004ea20000000000 */
[----:B------:R-:W1:Y:S08]  /*5520*/  @!P1 LDC R14, c[0x0][0xb20] ;  /* 0x0002c800ff0e9b82 */ /* 0x000e700000000800 */
[----:B------:R-:W1:Y:S01]  /*5530*/  @!P1 LDC R9, c[0x0][0xb0c] ;  /* 0x0002c300ff099b82 */ /* 0x000e620000000800 */
[----:B--2---:R2:W-:Y:S01]  /*5540*/  SYNCS.ARRIVE.TRANS64.RED.A1T0 RZ, [R0+URZ], RZ ;  /* 0x000000ff00ff79a7 */ /* 0x0045e200081004ff */
[----:B---3--:R-:W-:Y:S04]  /*5550*/  LOP3.LUT P4, RZ, R18, 0x1, RZ, 0xc0, !PT ;  /* 0x0000000112ff7812 */ /* 0x008fe8000788c0ff */
[----:B------:R-:W-:Y:S09]  /*5560*/  P2R R83, PR, RZ, 0x10 ;  /* 0x00000010ff537803 */ /* 0x000ff20000000000 */
[----:B------:R-:W-:Y:S02]  /*5570*/  @P4 MOV R31, R16 ;  /* 0x00000010001f4202 */ /* 0x000fe40000000f00 */
[----:B------:R-:W-:Y:S01]  /*5580*/  @P4 LOP3.LUT R29, R17, 0xffff, RZ, 0xc0, !PT ;  /* 0x0000ffff111d4812 */ /* 0x000fe200078ec0ff */
[----:B--2-4-:R-:W-:Y:S06]  /*5590*/  @!P0 BRA `(.L_x_86) ;  /* 0x0000000000a48947 */ /* 0x014fec0003800000 */
[----:B------:R-:W-:Y:S01]  /*55a0*/  IMAD.HI.U32 R36, R70, R25, RZ ;  /* 0x0000001946247227 */ /* 0x000fe200078e00ff */
[----:B------:R-:W-:Y:S02]  /*55b0*/  ISETP.NE.AND P0, PT, R24, 0x1, PT ;  /* 0x000000011800780c */ /* 0x000fe40003f05270 */
[----:B------:R-:W-:Y:S01]  /*55c0*/  ISETP.NE.AND P2, PT, R26, 0x1, PT ;  /* 0x000000011a00780c */ /* 0x000fe20003f45270 */
[-C--:B------:R-:W-:Y:S01]  /*55d0*/  IMAD.HI.U32 R34, R71, R64.reuse, RZ ;  /* 0x0000004047227227 */ /* 0x080fe200078e00ff */
[----:B------:R-:W-:Y:S02]  /*55e0*/  SHF.R.U32.HI R37, RZ, R69, R36 ;  /* 0x00000045ff257219 */ /* 0x000fe40000011624 */
[----:B------:R-:W-:Y:S01]  /*55f0*/  ISETP.NE.AND P3, PT, R28, 0x1, PT ;  /* 0x000000011c00780c */ /* 0x000fe20003f65270 */
[----:B------:R-:W-:Y:S01]  /*5600*/  IMAD.HI.U32 R40, R29, R25, RZ ;  /* 0x000000191d287227 */ /* 0x000fe200078e00ff */
[----:B------:R-:W-:Y:S02]  /*5610*/  SHF.R.U32.HI R34, RZ, R65, R34 ;  /* 0x00000041ff227219 */ /* 0x000fe40000011622 */
[----:B------:R-:W-:Y:S01]  /*5620*/  SEL R3, R70, R37, !P0 ;  /* 0x0000002546037207 */ /* 0x000fe20004000000 */
[----:B------:R-:W-:Y:S01]  /*5630*/  IMAD.HI.U32 R38, R31, R64, RZ ;  /* 0x000000401f267227 */ /* 0x000fe200078e00ff */
[----:B------:R-:W-:Y:S03]  /*5640*/  SEL R7, R71, R34, !P3 ;  /* 0x0000002247077207 */ /* 0x000fe60005800000 */
[-C--:B------:R-:W-:Y:S01]  /*5650*/  IMAD.HI.U32 R34, R3, R22.reuse, RZ ;  /* 0x0000001603227227 */ /* 0x080fe200078e00ff */
[----:B------:R-:W-:Y:S03]  /*5660*/  SHF.R.U32.HI R38, RZ, R65, R38 ;  /* 0x00000041ff267219 */ /* 0x000fe60000011626 */
[----:B------:R-:W-:Y:S01]  /*5670*/  IMAD.HI.U32 R36, R7, R22, RZ ;  /* 0x0000001607247227 */ /* 0x000fe200078e00ff */
[----:B------:R-:W-:Y:S02]  /*5680*/  @P2 SHF.R.U32.HI R3, RZ, R23, R34 ;  /* 0x00000017ff032219 */ /* 0x000fe40000011622 */
[----:B------:R-:W-:Y:S02]  /*5690*/  SHF.R.U32.HI R34, RZ, R69, R40 ;  /* 0x00000045ff227219 */ /* 0x000fe40000011628 */
[----:B------:R-:W-:Y:S01]  /*56a0*/  @P2 SHF.R.U32.HI R7, RZ, R23, R36 ;  /* 0x00000017ff072219 */ /* 0x000fe20000011624 */
[C---:B------:R-:W-:Y:S01]  /*56b0*/  IMAD R2, R26.reuse, R3, RZ ;  /* 0x000000031a027224 */ /* 0x040fe200078e02ff */
[----:B------:R-:W-:Y:S02]  /*56c0*/  SEL R5, R29, R34, !P0 ;  /* 0x000000221d057207 */ /* 0x000fe40004000000 */
[----:B------:R-:W-:Y:S01]  /*56d0*/  SEL R3, R31, R38, !P3 ;  /* 0x000000261f037207 */ /* 0x000fe20005800000 */
[----:B------:R-:W-:Y:S01]  /*56e0*/  IMAD R4, R26, R7, RZ ;  /* 0x000000071a047224 */ /* 0x000fe200078e02ff */
[C---:B------:R-:W-:Y:S01]  /*56f0*/  ISETP.GE.AND P0, PT, R5.reuse, R2, PT ;  /* 0x000000020500720c */ /* 0x040fe20003f06270 */
[----:B------:R-:W-:Y:S03]  /*5700*/  IMAD.HI.U32 R6, R5, R22, RZ ;  /* 0x0000001605067227 */ /* 0x000fe600078e00ff */
[----:B------:R-:W-:Y:S01]  /*5710*/  ISETP.GE.OR P0, PT, R3, R4, P0 ;  /* 0x000000040300720c */ /* 0x000fe20000706670 */
[----:B------:R-:W-:Y:S01]  /*5720*/  IMAD.MOV R4, RZ, RZ, -R3 ;  /* 0x000000ffff047224 */ /* 0x000fe200078e0a03 */
[-C--:B------:R-:W-:Y:S03]  /*5730*/  SHF.R.U32.HI R6, RZ, R23.reuse, R6 ;  /* 0x00000017ff067219 */ /* 0x080fe60000011606 */
[----:B------:R-:W-:Y:S01]  /*5740*/  IMAD R31, R28, R4, R31 ;  /* 0x000000041c1f7224 */ /* 0x000fe200078e021f */
[----:B------:R-:W-:Y:S05]  /*5750*/  SEL R15, R5, R6, !P2 ;  /* 0x00000006050f7207 */ /* 0x000fea0005000000 */
[----:B------:R-:W-:Y:S02]  /*5760*/  IMAD.MOV R6, RZ, RZ, -R15 ;  /* 0x000000ffff067224 */ /* 0x000fe400078e0a0f */
[C---:B------:R-:W-:Y:S04]  /*5770*/  @!P0 IMAD.HI.U32 R2, R3.reuse, R22, RZ ;  /* 0x0000001603028227 */ /* 0x040fe800078e00ff */
[----:B------:R-:W-:Y:S01]  /*5780*/  IMAD R6, R26, R6, R5 ;  /* 0x000000061a067224 */ /* 0x000fe200078e0205 */
[----:B------:R-:W-:Y:S04]  /*5790*/  @!P0 SHF.R.U32.HI R2, RZ, R23, R2 ;  /* 0x00000017ff028219 */ /* 0x000fe80000011602 */
[----:B------:R-:W-:Y:S02]  /*57a0*/  @!P0 SEL R0, R3, R2, !P2 ;  /* 0x0000000203008207 */ /* 0x000fe40005000000 */
[----:B------:R-:W-:Y:S02]  /*57b0*/  IADD3 R2, PT, PT, -R5, RZ, RZ ;  /* 0x000000ff05027210 */ /* 0x000fe40007ffe1ff */
[----:B------:R-:W-:Y:S01]  /*57c0*/  @!P0 IADD3 R8, PT, PT, R15, -R0, RZ ;  /* 0x800000000f088210 */ /* 0x000fe20007ffe0ff */
[----:B------:R-:W-:Y:S02]  /*57d0*/  @!P0 IMAD R0, R7, R6, R0 ;  /* 0x0000000607008224 */ /* 0x000fe400078e0200 */
[----:B------:R-:W-:Y:S02]  /*57e0*/  IMAD R29, R24, R2, R29 ;  /* 0x00000002181d7224 */ /* 0x000fe400078e021d */
[----:B------:R-:W-:Y:S02]  /*57f0*/  @!P0 IMAD R5, R8, R26, R3 ;  /* 0x0000001a08058224 */ /* 0x000fe400078e0203 */
[----:B------:R-:W-:Y:S04]  /*5800*/  @!P0 IMAD.MOV.U32 R3, RZ, RZ, R0 ;  /* 0x000000ffff038224 */ /* 0x000fe800078e0000 */
[----:B------:R-:W-:Y:S02]  /*5810*/  IMAD R31, R3, R28, R31 ;  /* 0x0000001c031f7224 */ /* 0x000fe400078e021f */
[----:B------:R-:W-:Y:S07]  /*5820*/  IMAD R29, R5, R24, R29 ;  /* 0x00000018051d7224 */ /* 0x000fee00078e021d */
.L_x_86:
[----:B-1----:R-:W-:Y:S01]  /*5830*/  @!P1 ISETP.NE.AND P0, PT, R10, 0x1, PT ;  /* 0x000000010a00980c */ /* 0x002fe20003f05270 */
[----:B------:R-:W-:Y:S01]  /*5840*/  @!P1 IMAD.HI.U32 R3, R29, R11, RZ ;  /* 0x0000000b1d039227 */ /* 0x000fe200078e00ff */
[----:B------:R-:W-:Y:S01]  /*5850*/  R2UR UR5, R21 ;  /* 0x00000000150572ca */ /* 0x000fe200000e0000 */
[----:B------:R-:W-:Y:S01]  /*5860*/  BSSY.RECONVERGENT B6, `(.L_x_87) ;  /* 0x0000031000067945 */ /* 0x000fe20003800200 */
[----:B------:R-:W-:Y:S01]  /*5870*/  R2UR UR4, R20 ;  /* 0x00000000140472ca */ /* 0x000fe200000e0000 */
[----:B------:R-:W-:Y:S01]  /*5880*/  @!P1 IMAD.HI.U32 R0, R31, R12, RZ ;  /* 0x0000000c1f009227 */ /* 0x000fe200078e00ff */
[----:B------:R-:W-:Y:S02]  /*5890*/  @!P1 SHF.R.U32.HI R2, RZ, R14, R3 ;  /* 0x0000000eff029219 */ /* 0x000fe40000011603 */
[----:B------:R-:W-:Y:S01]  /*58a0*/  @!P1 ISETP.NE.AND P2, PT, R9, 0x1, PT ;  /* 0x000000010900980c */ /* 0x000fe20003f45270 */
[----:B------:R-:W-:Y:S01]  /*58b0*/  VIADD R85, R85, 0x1 ;  /* 0x0000000155557836 */ /* 0x000fe20000000000 */
[----:B------:R-:W-:Y:S02]  /*58c0*/  @!P1 SEL R2, R29, R2, !P0 ;  /* 0x000000021d029207 */ /* 0x000fe40004000000 */
[----:B------:R-:W-:Y:S02]  /*58d0*/  @!P1 SHF.R.U32.HI R0, RZ, R13, R0 ;  /* 0x0000000dff009219 */ /* 0x000fe40000011600 */
[----:B------:R-:W-:Y:S01]  /*58e0*/  LOP3.LUT P0, RZ, R73, 0x1b0, RZ, 0xc0, !PT ;  /* 0x000001b049ff7812 */ /* 0x000fe2000780c0ff */
[----:B------:R-:W-:Y:S01]  /*58f0*/  USHF.L.U32 UR42, UR5, 0x7, URZ ;  /* 0x00000007052a7899 */ /* 0x000fe200080006ff */
[----:B------:R-:W-:Y:S01]  /*5900*/  @!P1 SEL R3, R31, R0, !P2 ;  /* 0x000000001f039207 */ /* 0x000fe20005000000 */
[----:B------:R-:W-:Y:S01]  /*5910*/  USHF.L.U32 UR41, UR4, 0x6, URZ ;  /* 0x0000000604297899 */ /* 0x000fe200080006ff */
[----:B------:R-:W-:Y:S03]  /*5920*/  @P4 SHF.R.U32.HI R74, RZ, 0x10, R17 ;  /* 0x00000010ff4a4819 */ /* 0x000fe60000011611 */
[----:B------:R-:W-:Y:S02]  /*5930*/  @!P1 IMAD.IADD R0, R2, 0x1, -R3 ;  /* 0x0000000102009824 */ /* 0x000fe400078e0a03 */
[----:B------:R-:W-:Y:S02]  /*5940*/  @!P1 IMAD.IADD R2, R3, 0x1, -R2 ;  /* 0x0000000103029824 */ /* 0x000fe400078e0a02 */
[----:B------:R-:W-:Y:S02]  /*5950*/  @!P1 IMAD R31, R0, R9, R31 ;  /* 0x00000009001f9224 */ /* 0x000fe400078e021f */
[----:B------:R-:W-:Y:S01]  /*5960*/  @!P1 IMAD R29, R2, R10, R29 ;  /* 0x0000000a021d9224 */ /* 0x000fe200078e021d */
[----:B------:R-:W-:Y:S06]  /*5970*/  @!P0 BRA `(.L_x_88) ;  /* 0x00000000007c8947 */ /* 0x000fec0003800000 */
[----:B------:R-:W1:Y:S01]  /*5980*/  LDCU.64 UR8, c[0x4][0x80] ;  /* 0x01001000ff0877ac */ /* 0x000e620008000a00 */
[----:B------:R-:W-:Y:S01]  /*5990*/  MOV R2, 0x0 ;  /* 0x0000000000027802 */ /* 0x000fe20000000f00 */
[----:B------:R-:W-:Y:S02]  /*59a0*/  HFMA2 R12, -RZ, RZ, 0, 5.9604644775390625e-08 ;  /* 0x00000001ff0c7431 */ /* 0x000fe400000001ff */
[----:B------:R-:W-:Y:S01]  /*59b0*/  IMAD.MOV.U32 R8, RZ, RZ, 0x70 ;  /* 0x00000070ff087424 */ /* 0x000fe200078e00ff */
[----:B------:R2:W3:Y:S01]  /*59c0*/  LDC.64 R14, c[0x4][R2] ;  /* 0x01000000020e7b82 */ /* 0x0004e20000000a00 */
[----:B------:R-:W4:Y:S01]  /*59d0*/  LDCU.64 UR6, c[0x4][0x88] ;  /* 0x01001100ff0677ac */ /* 0x000f220008000a00 */
[----:B------:R-:W-:Y:S01]  /*59e0*/  IMAD.MOV.U32 R13, RZ, RZ, RZ ;  /* 0x000000ffff0d7224 */ /* 0x000fe200078e00ff */
[----:B------:R-:W2:Y:S01]  /*59f0*/  LDCU.64 UR4, c[0x4][0x8] ;  /* 0x01000100ff0477ac */ /* 0x000ea20008000a00 */
[----:B-1----:R-:W-:Y:S01]  /*5a00*/  MOV R5, UR9 ;  /* 0x0000000900057c02 */ /* 0x002fe20008000f00 */
[----:B------:R-:W-:Y:S01]  /*5a10*/  IMAD.U32 R4, RZ, RZ, UR8 ;  /* 0x00000008ff047e24 */ /* 0x000fe2000f8e00ff */
[----:B----4-:R-:W-:Y:S01]  /*5a20*/  MOV R7, UR7 ;  /* 0x0000000700077c02 */ /* 0x010fe20008000f00 */
[----:B------:R-:W-:Y:S01]  /*5a30*/  IMAD.U32 R6, RZ, RZ, UR6 ;  /* 0x00000006ff067e24 */ /* 0x000fe2000f8e00ff */
[----:B--2---:R-:W-:Y:S01]  /*5a40*/  MOV R11, UR5 ;  /* 0x00000005000b7c02 */ /* 0x004fe20008000f00 */
[----:B------:R-:W-:Y:S02]  /*5a50*/  IMAD.U32 R10, RZ, RZ, UR4 ;  /* 0x00000004ff0a7e24 */ /* 0x000fe4000f8e00ff */
[----:B------:R-:W-:Y:S07]  /*5a60*/  LEPC R20, `(.L_x_89) ;  /* 0x000000001014794e */ /* 0x000fee0000000000 */
[----:B---3-5:R-:W-:Y:S05]  /*5a70*/  CALL.ABS.NOINC R14 ;  /* 0x000000000e007343 */ /* 0x028fea0003c00000 */
.L_x_89:
[----:B------:R-:W1:Y:S01]  /*5a80*/  LDCU.64 UR8, c[0x4][0x80] ;  /* 0x01001000ff0877ac */ /* 0x000e620008000a00 */
[----:B------:R-:W2:Y:S01]  /*5a90*/  LDC.64 R2, c[0x4][R2] ;  /* 0x0100000002027b82 */ /* 0x000ea20000000a00 */
[----:B------:R-:W-:Y:S02]  /*5aa0*/  HFMA2 R12, -RZ, RZ, 0, 5.9604644775390625e-08 ;  /* 0x00000001ff0c7431 */ /* 0x000fe400000001ff */
[----:B------:R-:W-:Y:S02]  /*5ab0*/  IMAD.MOV.U32 R8, RZ, RZ, 0x70 ;  /* 0x00000070ff087424 */ /* 0x000fe400078e00ff */
[----:B------:R-:W-:Y:S01]  /*5ac0*/  IMAD.MOV.U32 R13, RZ, RZ, RZ ;  /* 0x000000ffff0d7224 */ /* 0x000fe200078e00ff */
[----:B------:R-:W3:Y:S01]  /*5ad0*/  LDCU.64 UR6, c[0x4][0x88] ;  /* 0x01001100ff0677ac */ /* 0x000ee20008000a00 */
[----:B------:R-:W4:Y:S01]  /*5ae0*/  LDCU.64 UR4, c[0x4][0x8] ;  /* 0x01000100ff0477ac */ /* 0x000f220008000a00 */
[----:B-1----:R-:W-:Y:S02]  /*5af0*/  MOV R4, UR8 ;  /* 0x0000000800047c02 */ /* 0x002fe40008000f00 */
[----:B------:R-:W-:Y:S02]  /*5b00*/  MOV R5, UR9 ;  /* 0x0000000900057c02 */ /* 0x000fe40008000f00 */
[----:B---3--:R-:W-:Y:S01]  /*5b10*/  MOV R7, UR7 ;  /* 0x0000000700077c02 */ /* 0x008fe20008000f00 */
[----:B------:R-:W-:Y:S01]  /*5b20*/  IMAD.U32 R6, RZ, RZ, UR6 ;  /* 0x00000006ff067e24 */ /* 0x000fe2000f8e00ff */
[----:B----4-:R-:W-:Y:S01]  /*5b30*/  MOV R11, UR5 ;  /* 0x00000005000b7c02 */ /* 0x010fe20008000f00 */
[----:B------:R-:W-:Y:S02]  /*5b40*/  IMAD.U32 R10, RZ, RZ, UR4 ;  /* 0x00000004ff0a7e24 */ /* 0x000fe4000f8e00ff */
[----:B------:R-:W-:Y:S07]  /*5b50*/  LEPC R20, `(.L_x_88) ;  /* 0x000000001014794e */ /* 0x000fee0000000000 */
[----:B--2---:R-:W-:Y:S05]  /*5b60*/  CALL.ABS.NOINC R2 ;  /* 0x0000000002007343 */ /* 0x004fea0003c00000 */
.L_x_88:
[----:B------:R-:W-:Y:S05]  /*5b70*/  BSYNC.RECONVERGENT B6 ;  /* 0x0000000000067941 */ /* 0x000fea0003800200 */
.L_x_87:
[----:B------:R-:W-:Y:S01]  /*5b80*/  ISETP.NE.U32.AND P4, PT, R62, RZ, PT ;  /* 0x000000ff3e00720c */ /* 0x000fe20003f85070 */
[----:B------:R-:W-:Y:S01]  /*5b90*/  UISETP.NE.AND UP2, UPT, UR44, URZ, UPT ;  /* 0x000000ff2c00728c */ /* 0x000fe2000bf45270 */
[----:B------:R-:W-:Y:S01]  /*5ba0*/  ISETP.NE.U32.AND P2, PT, RZ, UR46, PT ;  /* 0x0000002eff007c0c */ /* 0x000fe2000bf45070 */
[----:B------:R-:W-:Y:S01]  /*5bb0*/  UISETP.NE.U32.AND UP1, UPT, UR48, URZ, UPT ;  /* 0x000000ff3000728c */ /* 0x000fe2000bf25070 */
[----:B------:R-:W-:Y:S01]  /*5bc0*/  ISETP.NE.AND.EX P4, PT, R63, RZ, PT, P4 ;  /* 0x000000ff3f00720c */ /* 0x000fe20003f85340 */
[----:B------:R-:W-:Y:S01]  /*5bd0*/  UPLOP3.LUT UP0, UPT, UPT, UPT, UPT, 0x40, 0x4 ;  /* 0x000000000004789c */ /* 0x000fe20003f0e870 */
[----:B------:R-:W-:Y:S01]  /*5be0*/  ISETP.NE.AND.EX P2, PT, RZ, UR47, PT, P2 ;  /* 0x0000002fff007c0c */ /* 0x000fe2000bf45320 */
[----:B------:R-:W-:Y:S01]  /*5bf0*/  UISETP.NE.AND.EX UP1, UPT, UR49, URZ, UPT, UP1 ;  /* 0x000000ff3100728c */ /* 0x000fe2000bf25310 */
[----:B------:R-:W-:Y:S04]  /*5c00*/  PLOP3.LUT P1, PT, PT, PT, UP2, 0x80, 0x8 ;  /* 0x000000000008781c */ /* 0x000fe80003f2f028 */
[----:B------:R-:W-:Y:S06]  /*5c10*/  @UP2 UPLOP3.LUT UP0, UPT, UPT, UPT, UP1, 0x80, 0x8 ;  /* 0x000000000008289c */ /* 0x000fec0003f0f010 */
[----:B------:R-:W-:Y:S01]  /*5c20*/  PLOP3.LUT P0, PT, PT, PT, UP0, 0x80, 0x8 ;  /* 0x000000000008781c */ /* 0x000fe20003f0f008 */
[----:B------:R-:W-:Y:S01]  /*5c30*/  @!UPT UIADD3 URZ, UPT, UPT, URZ, URZ, URZ ;  /* 0x000000fffffff290 */ /* 0x000fe2000fffe0ff */
[----:B------:R-:W-:Y:S11]  /*5c40*/  BRA.U !UP1, `(.L_x_90) ;  /* 0x0000000109387547 */ /* 0x000ff6000b800000 */
[----:B------:R-:W-:Y:S01]  /*5c50*/  UISETP.NE.U32.AND UP0, UPT, UR46, URZ, UPT ;  /* 0x000000ff2e00728c */ /* 0x000fe2000bf05070 */
[----:B------:R-:W-:Y:S02]  /*5c60*/  HFMA2 R0, -RZ, RZ, 0, 5.9604644775390625e-08 ;  /* 0x00000001ff007431 */ /* 0x000fe400000001ff */
[----:B------:R-:W-:Y:S01]  /*5c70*/  IMAD.MOV.U32 R67, RZ, RZ, 0x1 ;  /* 0x00000001ff437424 */ /* 0x000fe200078e00ff */
[----:B------:R-:W-:Y:S06]  /*5c80*/  UISETP.NE.AND.EX UP0, UPT, UR47, URZ, UPT, UP0 ;  /* 0x000000ff2f00728c */ /* 0x000fec000bf05300 */
[----:B------:R-:W-:Y:S05]  /*5c90*/  PLOP3.LUT P3, PT, PT, PT, UP0, 0x80, 0x8 ;  /* 0x000000000008781c */ /* 0x000fea0003f6f008 */
[----:B------:R-:W1:Y:S01]  /*5ca0*/  @UP0 LDCU.64 UR4, c[0x0][0x888] ;  /* 0x00011100ff0407ac */ /* 0x000e620008000a00 */
[----:B------:R-:W-:Y:S07]  /*5cb0*/  @UP0 UIMAD UR6, UR52, UR48, URZ ;  /* 0x00000030340602a4 */ /* 0x000fee000f8e02ff */
[----:B------:R-:W-:Y:S01]  /*5cc0*/  @!P3 PRMT R67, R0, 0x7610, R67 ;  /* 0x000076100043b816 */ /* 0x000fe20000000043 */
[----:B-1----:R-:W-:Y:S06]  /*5cd0*/  @UP0 UIMAD.WIDE UR4, UR6, 0x4, UR4 ;  /* 0x00000004060408a5 */ /* 0x002fec000f8e0204 */
[----:B------:R-:W-:Y:S01]  /*5ce0*/  IMAD.U32 R2, RZ, RZ, UR4 ;  /* 0x00000004ff027e24 */ /* 0x000fe2000f8e00ff */
[----:B------:R-:W-:Y:S04]  /*5cf0*/  MOV R3, UR5 ;  /* 0x0000000500037c02 */ /* 0x000fe80008000f00 */
[----:B------:R-:W1:Y:S01]  /*5d00*/  @!UP0 LDCU UR4, c[0x0][0x880] ;  /* 0x00011000ff0487ac */ /* 0x000e620008000800 */
[----:B-----5:R2:W5:Y:S02]  /*5d10*/  @P3 LDG.E R35, desc[UR54][R2.64] ;  /* 0x0000003602233981 */ /* 0x020564000c1e1900 */
[----:B-12---:R-:W-:Y:S02]  /*5d20*/  @!P3 IMAD.U32 R35, RZ, RZ, UR4 ;  /* 0x00000004ff23be24 */ /* 0x006fe4000f8e00ff */
.L_x_90:
[----:B------:R-:W-:Y:S05]  /*5d30*/  @!P4 BRA `(.L_x_91) ;  /* 0x000000000020c947 */ /* 0x000fea0003800000 */
[----:B------:R-:W-:Y:S04]  /*5d40*/  ISETP.NE.U32.AND P3, PT, R60, RZ, PT ;  /* 0x000000ff3c00720c */ /* 0x000fe80003f65070 */
[----:B------:R-:W-:Y:S11]  /*5d50*/  ISETP.NE.AND.EX P3, PT, R61, RZ, PT, P3 ;  /* 0x000000ff3d00720c */ /* 0x000ff60003f65330 */
[----:B------:R-:W-:Y:S02]  /*5d60*/  @!UPT UIADD3 URZ, UPT, UPT, URZ, URZ, URZ ;  /* 0x000000fffffff290 */ /* 0x000fe4000fffe0ff */
[----:B------:R-:W1:Y:S01]  /*5d70*/  @P3 LDC.64 R2, c[0x0][0x8a8] ;  /* 0x00022a00ff023b82 */ /* 0x000e620000000a00 */
[----:B------:R-:W-:Y:S04]  /*5d80*/  @P3 IMAD R0, R62, UR52, RZ ;  /* 0x000000343e003c24 */ /* 0x000fe8000f8e02ff */
[----:B-1----:R-:W-:Y:S05]  /*5d90*/  @P3 IMAD.WIDE R2, R0, 0x4, R2 ;  /* 0x0000000400023825 */ /* 0x002fea00078e0202 */
[----:B-----5:R1:W5:Y:S02]  /*5da0*/  @P3 LDG.E R32, desc[UR54][R2.64] ;  /* 0x0000003602203981 */ /* 0x020364000c1e1900 */
[----:B-1----:R-:W2:Y:S02]  /*5db0*/  @!P3 LDC R32, c[0x0][0x8a0] ;  /* 0x00022800ff20bb82 */ /* 0x002ea40000000800 */
.L_x_91:
[----:B-----5:R-:W-:Y:S01]  /*5dc0*/  FSETP.NEU.AND P3, PT, R35, RZ, PT ;  /* 0x000000ff2300720b */ /* 0x020fe20003f6d000 */
[----:B------:R-:W-:Y:S01]  /*5dd0*/  BSSY B1, `(.L_x_92) ;  /* 0x0000039000017945 */ /* 0x000fe20003800000 */
[----:B------:R-:W-:Y:S01]  /*5de0*/  SEL R5, RZ, 0xffffffff, P2 ;  /* 0xffffffffff057807 */ /* 0x000fe20001000000 */
[----:B------:R-:W-:Y:S01]  /*5df0*/  IMAD.MOV.U32 R89, RZ, RZ, 0x1 ;  /* 0x00000001ff597424 */ /* 0x000fe200078e00ff */
[----:B------:R-:W-:Y:S01]  /*5e00*/  @P1 LOP3.LUT P2, RZ, R67, 0xff, RZ, 0xc0, !PT ;  /* 0x000000ff43ff1812 */ /* 0x000fe2000784c0ff */
[C---:B------:R-:W-:Y:S01]  /*5e10*/  IMAD R34, R30.reuse, 0x40, R33 ;  /* 0x000000401e227824 */ /* 0x040fe200078e0221 */
[----:B------:R-:W-:Y:S01]  /*5e20*/  @P1 SEL R0, RZ, 0xffffffff, P3 ;  /* 0xffffffffff001807 */ /* 0x000fe20001800000 */
[----:B------:R-:W-:Y:S01]  /*5e30*/  IMAD R86, R81, -0x10, R79 ;  /* 0xfffffff051567824 */ /* 0x000fe200078e024f */
[----:B------:R-:W-:Y:S01]  /*5e40*/  LOP3.LUT R77, R77, 0x1, RZ, 0x3c, !PT ;  /* 0x000000014d4d7812 */ /* 0x000fe200078e3cff */
[----:B------:R-:W-:Y:S01]  /*5e50*/  IMAD.MOV.U32 R43, RZ, RZ, RZ ;  /* 0x000000ffff2b7224 */ /* 0x000fe200078e00ff */
[----:B------:R-:W-:Y:S02]  /*5e60*/  @P0 SEL R0, R5, R0, !P2 ;  /* 0x0000000005000207 */ /* 0x000fe40005000000 */
[----:B------:R-:W-:Y:S02]  /*5e70*/  CS2R R46, SRZ ;  /* 0x00000000002e7805 */ /* 0x000fe4000001ff00 */
[----:B------:R-:W-:Y:S02]  /*5e80*/  LEA R88, R30, UR36, 0x3 ;  /* 0x000000241e587c11 */ /* 0x000fe4000f8e18ff */
[----:B------:R-:W-:Y:S02]  /*5e90*/  CS2R R44, SRZ ;  /* 0x00000000002c7805 */ /* 0x000fe4000001ff00 */
[----:B------:R-:W-:Y:S02]  /*5ea0*/  @P1 LOP3.LUT R0, R0, 0x1, RZ, 0xc0, !PT ;  /* 0x0000000100001812 */ /* 0x000fe400078ec0ff */
[----:B------:R-:W-:Y:S02]  /*5eb0*/  CS2R R50, SRZ ;  /* 0x0000000000327805 */ /* 0x000fe4000001ff00 */
[----:B------:R-:W-:Y:S02]  /*5ec0*/  SHF.L.U32 R3, R76, 0x1f, RZ ;  /* 0x0000001f4c037819 */ /* 0x000fe400000006ff */
[----:B------:R-:W-:Y:S02]  /*5ed0*/  CS2R R48, SRZ ;  /* 0x0000000000307805 */ /* 0x000fe4000001ff00 */
[----:B------:R-:W-:Y:S02]  /*5ee0*/  ISETP.NE.U32.OR P5, PT, R0, 0x1, !P1 ;  /* 0x000000010000780c */ /* 0x000fe40004fa5470 */
[----:B------:R-:W-:Y:S02]  /*5ef0*/  CS2R R54, SRZ ;  /* 0x0000000000367805 */ /* 0x000fe4000001ff00 */
[----:B------:R-:W-:Y:S02]  /*5f00*/  PLOP3.LUT P2, PT, PT, PT, UP1, 0x80, 0x8 ;  /* 0x000000000008781c */ /* 0x000fe40003f4f018 */
[----:B------:R-:W-:Y:S02]  /*5f10*/  CS2R R52, SRZ ;  /* 0x0000000000347805 */ /* 0x000fe4000001ff00 */
[----:B------:R-:W-:Y:S02]  /*5f20*/  LOP3.LUT P4, R84, R67, 0xff, RZ, 0xc0, !PT ;  /* 0x000000ff43547812 */ /* 0x000fe4000788c0ff */
[----:B------:R-:W-:Y:S02]  /*5f30*/  CS2R R58, SRZ ;  /* 0x00000000003a7805 */ /* 0x000fe4000001ff00 */
[----:B------:R-:W-:Y:S02]  /*5f40*/  SEL R0, RZ, 0xffffffff, P3 ;  /* 0xffffffffff007807 */ /* 0x000fe40001800000 */
[----:B------:R-:W-:Y:S02]  /*5f50*/  CS2R R56, SRZ ;  /* 0x0000000000387805 */ /* 0x000fe4000001ff00 */
[----:B------:R-:W-:Y:S02]  /*5f60*/  P2R R87, PR, RZ, 0x20 ;  /* 0x00000020ff577803 */ /* 0x000fe40000000000 */
[----:B------:R-:W-:Y:S02]  /*5f70*/  @P5 SHF.L.U32 R2, R77, 0x1f, RZ ;  /* 0x0000001f4d025819 */ /* 0x000fe400000006ff */
[----:B------:R-:W-:Y:S02]  /*5f80*/  @P2 SEL R0, R5, R0, !P4 ;  /* 0x0000000005002207 */ /* 0x000fe40006000000 */
[----:B------:R-:W1:Y:S02]  /*5f90*/  @P5 SYNCS.PHASECHK.TRANS64.TRYWAIT P1, [UR36+0x20], R2 ;  /* 0x00002002ff0055a7 */ /* 0x000e640008021124 */
[----:B------:R-:W-:Y:S04]  /*5fa0*/  LOP3.LUT R0, R0, 0x1, RZ, 0xc0, !PT ;  /* 0x0000000100007812 */ /* 0x000fe800078ec0ff */
[----:B------:R-:W-:Y:S04]  /*5fb0*/  ISETP.NE.U32.AND P2, PT, R0, 0x1, PT ;  /* 0x000000010000780c */ /* 0x000fe80003f45070 */
[----:B------:R-:W-:Y:S01]  /*5fc0*/  P2R R90, PR, RZ, 0x4 ;  /* 0x00000004ff5a7803 */ /* 0x000fe20000000000 */
[----:B------:R3:W4:Y:S01]  /*5fd0*/  SYNCS.PHASECHK.TRANS64.TRYWAIT P0, [R88+URZ+0x90], R3 ;  /* 0x00009003580075a7 */ /* 0x00072200080011ff */
[----:B-1----:R-:W-:Y:S01]  /*5fe0*/  @P5 SEL R89, RZ, 0x1, !P1 ;  /* 0x00000001ff595807 */ /* 0x002fe20004800000 */
[----:B---3--:R-:W-:Y:S06]  /*5ff0*/  @!P5 BRA `(.L_x_93) ;  /* 0x000000000058d947 */ /* 0x008fec0003800000 */
[----:B------:R-:W-:Y:S01]  /*6000*/  IMAD.MOV.U32 R47, RZ, RZ, RZ ;  /* 0x000000ffff2f7224 */ /* 0x000fe200078e00ff */
[----:B------:R-:W-:Y:S01]  /*6010*/  ISETP.NE.AND P1, PT, R89, RZ, PT ;  /* 0x000000ff5900720c */ /* 0x000fe20003f25270 */
[----:B------:R-:W-:Y:S01]  /*6020*/  BSSY B0, `(.L_x_94) ;  /* 0x000000c000007945 */ /* 0x000fe20003800000 */
[----:B------:R-:W-:Y:S02]  /*6030*/  CS2R R58, SRZ ;  /* 0x00000000003a7805 */ /* 0x000fe4000001ff00 */
[----:B------:R-:W-:Y:S02]  /*6040*/  CS2R R56, SRZ ;  /* 0x0000000000387805 */ /* 0x000fe4000001ff00 */
[----:B------:R-:W-:Y:S02]  /*6050*/  CS2R R54, SRZ ;  /* 0x0000000000367805 */ /* 0x000fe4000001ff00 */
[----:B------:R-:W-:Y:S02]  /*6060*/  CS2R R52, SRZ ;  /* 0x0000000000347805 */ /* 0x000fe4000001ff00 */
[----:B------:R-:W-:Y:S02]  /*6070*/  CS2R R50, SRZ ;  /* 0x0000000000327805 */ /* 0x000fe4000001ff00 */
[----:B------:R-:W-:Y:S02]  /*6080*/  CS2R R48, SRZ ;  /* 0x0000000000307805 */ /* 0x000fe4000001ff00 */
[----:B------:R-:W-:Y:S01]  /*6090*/  CS2R R44, SRZ ;  /* 0x00000000002c7805 */ /* 0x000fe2000001ff00 */
[----:B------:R-:W-:Y:S06]  /*60a0*/  @P1 BRA `(.L_x_95) ;  /* 0x00000000000c1947 */ /* 0x000fec0003800000 */
[----:B------:R-:W-:Y:S04]  /*60b0*/  SHF.L.U32 R5, R77, 0x1f, RZ ;  /* 0x0000001f4d057819 */ /* 0x000fe800000006ff */
[----:B------:R-:W1:Y:S02]  /*60c0*/  SYNCS.PHASECHK.TRANS64.TRYWAIT P1, [UR36+0x20], R5 ;  /* 0x00002005ff0075a7 */ /* 0x000e640008021124 */
[----:B-1----:R-:W-:Y:S05]  /*60d0*/  @!P1 BRA `(.L_x_96) ;  /* 0x0000003000389947 */ /* 0x002fea0003800000 */
.L_x_95:
[----:B------:R-:W-:Y:S05]  /*60e0*/  BSYNC B0 ;  /* 0x0000000000007941 */ /* 0x000fea0003800000 */
.L_x_94:
[----:B------:R-:W-:Y:S01]  /*60f0*/  ISETP.NE.AND P1, PT, R90, RZ, PT ;  /* 0x000000ff5a00720c */ /* 0x000fe20003f25270 */
[----:B------:R-:W-:Y:S11]  /*6100*/  HFMA2 R43, -RZ, RZ, 0, 5.9604644775390625e-08 ;  /* 0x00000001ff2b7431 */ /* 0x000ff600000001ff */
[----:B------:R-:W-:Y:S01]  /*6110*/  @!UPT UIADD3 URZ, UPT, UPT, URZ, URZ, URZ ;  /* 0x000000fffffff290 */ /* 0x000fe2000fffe0ff */
[----:B------:R3:W1:Y:S04]  /*6120*/  @P1 LDS.128 R56, [R80] ;  /* 0x0000000050381984 */ /* 0x0006680000000c00 */
[----:B------:R3:W1:Y:S04]  /*6130*/  @P1 LDS.128 R52, [R79+0x10] ;  /* 0x000010004f341984 */ /* 0x0006680000000c00 */
[----:B------:R3:W1:Y:S04]  /*6140*/  @P1 LDS.128 R48, [R78+0x20] ;  /* 0x000020004e301984 */ /* 0x0006680000000c00 */
[----:B------:R3:W1:Y:S02]  /*6150*/  @P1 LDS.128 R44, [R86+0x30] ;  /* 0x00003000562c1984 */ /* 0x0006640000000c00 */
.L_x_93:
[----:B------:R-:W-:Y:S05]  /*6160*/  BSYNC B1 ;  /* 0x0000000000017941 */ /* 0x000fea0003800000 */
.L_x_92:
[----:B-1----:R-:W-:Y:S04]  /*6170*/  SHF.R.U32.HI R5, RZ, 0x15, R34 ;  /* 0x00000015ff057819 */ /* 0x002fe80000011622 */
[----:B------:R-:W-:Y:S01]  /*6180*/  LOP3.LUT P1, RZ, R5, 0x3, R72, 0x48, !PT ;  /* 0x0000000305ff7812 */ /* 0x000fe20007824848 */
[----:B------:R-:W-:Y:S01]  /*6190*/  @!UPT UIADD3 URZ, UPT, UPT, URZ, URZ, URZ ;  /* 0x000000fffffff290 */ /* 0x000fe2000fffe0ff */
[----:B----4-:R-:W-:Y:S11]  /*61a0*/  @P0 BRA `(.L_x_97) ;  /* 0x0000000000080947 */ /* 0x010ff60003800000 */
[----:B------:R-:W1:Y:S02]  /*61b0*/  SYNCS.PHASECHK.TRANS64.TRYWAIT P0, [R88+URZ+0x90], R3 ;  /* 0x00009003580075a7 */ /* 0x000e6400080011ff */
[----:B-1----:R-:W-:Y:S05]  /*61c0*/  @!P0 BRA `(.L_x_98) ;  /* 0x0000003000148947 */ /* 0x002fea0003800000 */
.L_x_97:
[----:B------:R-:W-:Y:S05]  /*61d0*/  @!P1 BRA `(.L_x_99) ;  /* 0x0000000000409947 */ /* 0x000fea0003800000 */
[----:B------:R-:W4:Y:S01]  /*61e0*/  LDCU.64 UR8, c[0x4][0x70] ;  /* 0x01000e00ff0877ac */ /* 0x000f220008000a00 */
[----:B-1----:R-:W-:Y:S01]  /*61f0*/  MOV R3, 0x0 ;  /* 0x0000000000037802 */ /* 0x002fe20000000f00 */
[----:B------:R-:W-:Y:S02]  /*6200*/  HFMA2 R12, -RZ, RZ, 0, 5.9604644775390625e-08 ;  /* 0x00000001ff0c7431 */ /* 0x000fe400000001ff */
[----:B------:R-:W-:Y:S02]  /*6210*/  IMAD.MOV.U32 R8, RZ, RZ, 0x192 ;  /* 0x00000192ff087424 */ /* 0x000fe400078e00ff */
[----:B------:R-:W-:Y:S01]  /*6220*/  IMAD.MOV.U32 R13, RZ, RZ, RZ ;  /* 0x000000ffff0d7224 */ /* 0x000fe200078e00ff */
[----:B------:R-:W1:Y:S01]  /*6230*/  LDCU.64 UR6, c[0x4][0x78] ;  /* 0x01000f00ff0677ac */ /* 0x000e620008000a00 */
[----:B------:R-:W2:Y:S01]  /*6240*/  LDC.64 R2, c[0x4][R3] ;  /* 0x0100000003027b82 */ /* 0x000ea20000000a00 */
[----:B------:R-:W5:Y:S01]  /*6250*/  LDCU.64 UR4, c[0x4][0x10] ;  /* 0x01000200ff0477ac */ /* 0x000f620008000a00 */
[----:B----4-:R-:W-:Y:S01]  /*6260*/  MOV R5, UR9 ;  /* 0x0000000900057c02 */ /* 0x010fe20008000f00 */
[----:B------:R-:W-:Y:S01]  /*6270*/  IMAD.U32 R4, RZ, RZ, UR8 ;  /* 0x00000008ff047e24 */ /* 0x000fe2000f8e00ff */
[----:B-1----:R-:W-:Y:S01]  /*6280*/  MOV R7, UR7 ;  /* 0x0000000700077c02 */ /* 0x002fe20008000f00 */
[----:B------:R-:W-:Y:S01]  /*6290*/  IMAD.U32 R6, RZ, RZ, UR6 ;  /* 0x00000006ff067e24 */ /* 0x000fe2000f8e00ff */
[----:B-----5:R-:W-:Y:S01]  /*62a0*/  MOV R11, UR5 ;  /* 0x00000005000b7c02 */ /* 0x020fe20008000f00 */
[----:B------:R-:W-:Y:S02]  /*62b0*/  IMAD.U32 R10, RZ, RZ, UR4 ;  /* 0x00000004ff0a7e24 */ /* 0x000fe4000f8e00ff */
[----:B------:R-:W-:Y:S07]  /*62c0*/  LEPC R20, `(.L_x_99) ;  /* 0x000000001014794e */ /* 0x000fee0000000000 */
[----:B--23--:R-:W-:Y:S05]  /*62d0*/  CALL.ABS.NOINC R2 ;  /* 0x0000000002007343 */ /* 0x00cfea0003c00000 */
.L_x_99:
[----:B------:R-:W-:Y:S01]  /*62e0*/  LOP3.LUT R20, R56, 0xffffe000, RZ, 0xc0, !PT ;  /* 0xffffe00038147812 */ /* 0x000fe200078ec0ff */
[----:B------:R-:W-:Y:S05]  /*62f0*/  WARPSYNC.ALL ;  /* 0x0000000000007948 */ /* 0x000fea0003800000 */
[----:B------:R-:W-:Y:S01]  /*6300*/  R2UR UR4, R34 ;  /* 0x00000000220472ca */ /* 0x000fe200000e0000 */
[----:B------:R-:W-:Y:S01]  /*6310*/  BSSY.RECONVERGENT B0, `(.L_x_100) ;  /* 0x0000058000007945 */ /* 0x000fe20003800200 */
[----:B------:R-:W-:Y:S02]  /*6320*/  LOP3.LUT R21, R57, 0xffffe000, RZ, 0xc0, !PT ;  /* 0xffffe00039157812 */ /* 0x000fe400078ec0ff */
[----:B------:R-:W-:Y:S02]  /*6330*/  LOP3.LUT R40, R58, 0xffffe000, RZ, 0xc0, !PT ;  /* 0xffffe0003a287812 */ /* 0x000fe400078ec0ff */
[----:B------:R-:W-:Y:S02]  /*6340*/  LOP3.LUT R41, R52, 0xffffe000, RZ, 0xc0, !PT ;  /* 0xffffe00034297812 */ /* 0x000fe400078ec0ff */
[----:B------:R-:W-:Y:S05]  /*6350*/  ISETP.NE.AND P0, PT, R82, RZ, PT ;  /* 0x000000ff5200720c */ /* 0x000fea0003f05270 */
[----:B------:R-:W2:Y:S02]  /*6360*/  LDTM.x16 R4, tmem[UR4] ;  /* 0x00000004000479ee */ /* 0x000ea40008240000 */
[C---:B--2---:R-:W-:Y:S01]  /*6370*/  FMUL R0, R32.reuse, R4 ;  /* 0x0000000420007220 */ /* 0x044fe20000400000 */
[C---:B------:R-:W-:Y:S01]  /*6380*/  FMUL R2, R32.reuse, R5 ;  /* 0x0000000520027220 */ /* 0x040fe20000400000 */
[C---:B-1----:R-:W-:Y:S01]  /*6390*/  FMUL R3, R32.reuse, R6 ;  /* 0x0000000620037220 */ /* 0x042fe20000400000 */
[----:B------:R-:W-:Y:S01]  /*63a0*/  FMUL R7, R32, R7 ;  /* 0x0000000720077220 */ /* 0x000fe20000400000 */
[----:B------:R-:W-:Y:S01]  /*63b0*/  FFMA R36, R35, R20, R0 ;  /* 0x0000001423247223 */ /* 0x000fe20000000000 */
[----:B------:R-:W-:Y:S01]  /*63c0*/  LOP3.LUT R20, R59, 0xffffe000, RZ, 0xc0, !PT ;  /* 0xffffe0003b147812 */ /* 0x000fe200078ec0ff */
[C---:B------:R-:W-:Y:S01]  /*63d0*/  FFMA R37, R35.reuse, R21, R2 ;  /* 0x0000001523257223 */ /* 0x040fe20000000002 */
[----:B------:R-:W-:Y:S01]  /*63e0*/  LOP3.LUT R21, R54, 0xffffe000, RZ, 0xc0, !PT ;  /* 0xffffe00036157812 */ /* 0x000fe200078ec0ff */
[----:B------:R-:W-:Y:S01]  /*63f0*/  FFMA R38, R35, R40, R3 ;  /* 0x0000002823267223 */ /* 0x000fe20000000003 */
[----:B------:R-:W-:Y:S01]  /*6400*/  LOP3.LUT R40, R53, 0xffffe000, RZ, 0xc0, !PT ;  /* 0xffffe00035287812 */ /* 0x000fe200078ec0ff */
[----:B------:R-:W-:Y:S01]  /*6410*/  FFMA R39, R35, R20, R7 ;  /* 0x0000001423277223 */ /* 0x000fe20000000007 */
[----:B------:R-:W-:Y:S01]  /*6420*/  LOP3.LUT R20, R55, 0xffffe000, RZ, 0xc0, !PT ;  /* 0xffffe00037147812 */ /* 0x000fe200078ec0ff */
[C---:B------:R-:W-:Y:S01]  /*6430*/  FMUL R4, R32.reuse, R8 ;  /* 0x0000000820047220 */ /* 0x040fe20000400000 */
[----:B------:R-:W-:Y:S01]  /*6440*/  F2FP.TF32.F32.PACK_B R36, R36 ;  /* 0x00000024ff24723e */ /* 0x000fe200024050ff */
[C---:B------:R-:W-:Y:S01]  /*6450*/  FMUL R5, R32.reuse, R9 ;  /* 0x0000000920057220 */ /* 0x040fe20000400000 */
[----:B------:R-:W-:Y:S01]  /*6460*/  F2FP.TF32.F32.PACK_B R37, R37 ;  /* 0x00000025ff25723e */ /* 0x000fe200024050ff */
[C---:B------:R-:W-:Y:S01]  /*6470*/  FMUL R6, R32.reuse, R10 ;  /* 0x0000000a20067220 */ /* 0x040fe20000400000 */
[----:B------:R-:W-:Y:S01]  /*6480*/  FMUL R11, R32, R11 ;  /* 0x0000000b200b7220 */ /* 0x000fe20000400000 */
[----:B------:R-:W-:Y:S01]  /*6490*/  F2FP.TF32.F32.PACK_B R38, R38 ;  /* 0x00000026ff26723e */ /* 0x000fe200024050ff */
[C---:B------:R-:W-:Y:S01]  /*64a0*/  FFMA R4, R35.reuse, R41, R4 ;  /* 0x0000002923047223 */ /* 0x040fe20000000004 */
[----:B------:R-:W-:Y:S01]  /*64b0*/  F2FP.TF32.F32.PACK_B R39, R39 ;  /* 0x00000027ff27723e */ /* 0x000fe200024050ff */
[C---:B------:R-:W-:Y:S01]  /*64c0*/  FFMA R5, R35.reuse, R40, R5 ;  /* 0x0000002823057223 */ /* 0x040fe20000000005 */
[C---:B------:R-:W-:Y:S01]  /*64d0*/  FFMA R6, R35.reuse, R21, R6 ;  /* 0x0000001523067223 */ /* 0x040fe20000000006 */
[----:B------:R-:W-:Y:S01]  /*64e0*/  FFMA R7, R35, R20, R11 ;  /* 0x0000001423077223 */ /* 0x000fe2000000000b */
[----:B------:R-:W-:Y:S01]  /*64f0*/  LOP3.LUT R41, R48, 0xffffe000, RZ, 0xc0, !PT ;  /* 0xffffe00030297812 */ /* 0x000fe200078ec0ff */
[----:B------:R1:W-:Y:S01]  /*6500*/  STS.128 [R80], R36 ;  /* 0x0000002450007388 */ /* 0x0003e20000000c00 */
[----:B------:R-:W-:Y:S01]  /*6510*/  LOP3.LUT R40, R49, 0xffffe000, RZ, 0xc0, !PT ;  /* 0xffffe00031287812 */ /* 0x000fe200078ec0ff */
[C---:B------:R-:W-:Y:S01]  /*6520*/  FMUL R8, R32.reuse, R12 ;  /* 0x0000000c20087220 */ /* 0x040fe20000400000 */
[----:B------:R-:W-:Y:S01]  /*6530*/  FMUL R9, R32, R13 ;  /* 0x0000000d20097220 */ /* 0x000fe20000400000 */
[----:B------:R-:W-:Y:S01]  /*6540*/  LOP3.LUT R21, R50, 0xffffe000, RZ, 0xc0, !PT ;  /* 0xffffe00032157812 */ /* 0x000fe200078ec0ff */
[C---:B------:R-:W-:Y:S01]  /*6550*/  FMUL R10, R32.reuse, R14 ;  /* 0x0000000e200a7220 */ /* 0x040fe20000400000 */
[----:B------:R-:W-:Y:S01]  /*6560*/  LOP3.LUT R20, R51, 0xffffe000, RZ, 0xc0, !PT ;  /* 0xffffe00033147812 */ /* 0x000fe200078ec0ff */
[----:B------:R-:W-:Y:S01]  /*6570*/  FMUL R15, R32, R15 ;  /* 0x0000000f200f7220 */ /* 0x000fe20000400000 */
[----:B------:R-:W-:Y:S01]  /*6580*/  F2FP.TF32.F32.PACK_B R4, R4 ;  /* 0x00000004ff04723e */ /* 0x000fe200024050ff */
[C---:B------:R-:W-:Y:S01]  /*6590*/  FFMA R8, R35.reuse, R41, R8 ;  /* 0x0000002923087223 */ /* 0x040fe20000000008 */
[----:B------:R-:W-:Y:S01]  /*65a0*/  F2FP.TF32.F32.PACK_B R5, R5 ;  /* 0x00000005ff05723e */ /* 0x000fe200024050ff */
[C---:B------:R-:W-:Y:S01]  /*65b0*/  FFMA R9, R35.reuse, R40, R9 ;  /* 0x0000002823097223 */ /* 0x040fe20000000009 */
[----:B------:R-:W-:Y:S01]  /*65c0*/  F2FP.TF32.F32.PACK_B R6, R6 ;  /* 0x00000006ff06723e */ /* 0x000fe200024050ff */
[C---:B------:R-:W-:Y:S01]  /*65d0*/  FFMA R10, R35.reuse, R21, R10 ;  /* 0x00000015230a7223 */ /* 0x040fe2000000000a */
[----:B------:R-:W-:Y:S01]  /*65e0*/  F2FP.TF32.F32.PACK_B R7, R7 ;  /* 0x00000007ff07723e */ /* 0x000fe200024050ff */
[----:B------:R-:W-:Y:S01]  /*65f0*/  FFMA R11, R35, R20, R15 ;  /* 0x00000014230b7223 */ /* 0x000fe2000000000f */
[----:B------:R-:W-:Y:S01]  /*6600*/  LOP3.LUT R41, R44, 0xffffe000, RZ, 0xc0, !PT ;  /* 0xffffe0002c297812 */ /* 0x000fe200078ec0ff */
[C---:B------:R-:W-:Y:S01]  /*6610*/  FMUL R12, R32.reuse, R16 ;  /* 0x00000010200c7220 */ /* 0x040fe20000400000 */
[----:B------:R-:W-:Y:S01]  /*6620*/  LOP3.LUT R40, R45, 0xffffe000, RZ, 0xc0, !PT ;  /* 0xffffe0002d287812 */ /* 0x000fe200078ec0ff */
[----:B------:R1:W-:Y:S01]  /*6630*/  STS.128 [R79+0x10], R4 ;  /* 0x000010044f007388 */ /* 0x0003e20000000c00 */
        /* <DEDUP_REMOVED lines=13> */
[----:B------:R-:W-:Y:S02]  /*6710*/  F2FP.TF32.F32.PACK_B R12, R12 ;  /* 0x0000000cff0c723e */ /* 0x000fe400024050ff */
[----:B------:R-:W-:Y:S01]  /*6720*/  F2FP.TF32.F32.PACK_B R13, R13 ;  /* 0x0000000dff0d723e */ /* 0x000fe200024050ff */
[----:B------:R1:W-:Y:S01]  /*6730*/  STS.128 [R78+0x20], R8 ;  /* 0x000020084e007388 */ /* 0x0003e20000000c00 */
[----:B------:R-:W-:Y:S02]  /*6740*/  F2FP.TF32.F32.PACK_B R14, R14 ;  /* 0x0000000eff0e723e */ /* 0x000fe400024050ff */
[----:B------:R-:W-:Y:S05]  /*6750*/  F2FP.TF32.F32.PACK_B R15, R15 ;  /* 0x0000000fff0f723e */ /* 0x000fea00024050ff */
[----:B------:R1:W-:Y:S01]  /*6760*/  STS.128 [R86+0x30], R12 ;  /* 0x0000300c56007388 */ /* 0x0003e20000000c00 */
[----:B------:R-:W-:Y:S01]  /*6770*/  @!PT LDS RZ, [RZ] ;  /* 0x00000000fffff984 */ /* 0x000fe20000000800 */
[----:B------:R-:W-:Y:S01]  /*6780*/  @!PT LDS RZ, [RZ] ;  /* 0x00000000fffff984 */ /* 0x000fe20000000800 */
[----:B------:R-:W-:Y:S01]  /*6790*/  @!PT LDS RZ, [RZ] ;  /* 0x00000000fffff984 */ /* 0x000fe20000000800 */
[----:B------:R-:W-:Y:S01]  /*67a0*/  @!PT LDS RZ, [RZ] ;  /* 0x00000000fffff984 */ /* 0x000fe20000000800 */
[----:B------:R2:W-:Y:S07]  /*67b0*/  MEMBAR.ALL.CTA ;  /* 0x0000000000007992 */ /* 0x0005ee0000008000 */
[----:B--2---:R-:W2:Y:S02]  /*67c0*/  FENCE.VIEW.ASYNC.S ;  /* 0x00000000000073c6 */ /* 0x004ea40000000000 */
[----:B--2---:R-:W-:Y:S06]  /*67d0*/  BAR.SYNC.DEFER_BLOCKING 0x1, 0x80 ;  /* 0x0042000000007b1d */ /* 0x004fec0000010000 */
[----:B------:R-:W-:Y:S05]  /*67e0*/  @P0 BRA `(.L_x_101) ;  /* 0x0000000000280947 */ /* 0x000fea0003800000 */
[----:B------:R-:W-:Y:S01]  /*67f0*/  UIADD3 UR4, UPT, UPT, UR36, 0x200, URZ ;  /* 0x0000020024047890 */ /* 0x000fe2000fffe0ff */
[----:B------:R-:W-:Y:S05]  /*6800*/  UMOV UR43, UR52 ;  /* 0x00000034002b7c82 */ /* 0x000fea0008000000 */
[----:B------:R-:W-:Y:S01]  /*6810*/  MOV R73, UR4 ;  /* 0x0000000400497c02 */ /* 0x000fe20008000f00 */
[----:B------:R-:W-:Y:S03]  /*6820*/  UIADD3 UR4, UP0, UPT, UR50, 0x680, URZ ;  /* 0x0000068032047890 */ /* 0x000fe6000ff1e0ff */
[----:B------:R-:W-:Y:S01]  /*6830*/  R2UR UR40, R73 ;  /* 0x00000000492872ca */ /* 0x000fe200000e0000 */
[----:B------:R-:W-:Y:S11]  /*6840*/  UIADD3.X UR5, UPT, UPT, URZ, UR51, URZ, UP0, !UPT ;  /* 0x00000033ff057290 */ /* 0x000ff600087fe4ff */
[----:B------:R-:W-:Y:S01]  /*6850*/  @!UPT UIADD3 URZ, UPT, UPT, URZ, URZ, URZ ;  /* 0x000000fffffff290 */ /* 0x000fe2000fffe0ff */
[----:B------:R2:W-:Y:S01]  /*6860*/  UTMASTG.3D [UR40], [UR4] ;  /* 0x00000028040073b5 */ /* 0x0005e20008010000 */
[----:B------:R0:W-:Y:S01]  /*6870*/  UTMACMDFLUSH ;  /* 0x00000000000079b7 */ /* 0x0001e20000000000 */
[----:B--2---:R-:W-:Y:S04]  /*6880*/  DEPBAR.LE SB0, 0x1 ;  /* 0x000080400000791a */ /* 0x004fe80000000000 */
.L_x_101:
[----:B------:R-:W-:Y:S05]  /*6890*/  BSYNC.RECONVERGENT B0 ;  /* 0x0000000000007941 */ /* 0x000fea0003800200 */
.L_x_100:
[----:B------:R-:W-:Y:S01]  /*68a0*/  BAR.SYNC.DEFER_BLOCKING 0x1, 0x80 ;  /* 0x0042000000007b1d */ /* 0x000fe20000010000 */
[----:B------:R-:W-:Y:S01]  /*68b0*/  ISETP.NE.AND P1, PT, R87, RZ, PT ;  /* 0x000000ff5700720c */ /* 0x000fe20003f25270 */
[----:B------:R-:W-:Y:S01]  /*68c0*/  UISETP.NE.AND UP0, UPT, UR39, URZ, UPT ;  /* 0x000000ff2700728c */ /* 0x000fe2000bf05270 */
[----:B------:R-:W-:Y:S11]  /*68d0*/  LEA R3, R43, UR36, 0x3 ;  /* 0x000000242b037c11 */ /* 0x000ff6000f8e18ff */
[----:B------:R-:W-:Y:S01]  /*68e0*/  @P1 SHF.L.U32 R2, R77, 0x1f, RZ ;  /* 0x0000001f4d021819 */ /* 0x000fe200000006ff */
[----:B------:R-:W-:Y:S06]  /*68f0*/  BRA.U !UP0, `(.L_x_102) ;  /* 0x0000000108247547 */ /* 0x000fec000b800000 */
[----:B-1----:R-:W-:Y:S01]  /*6900*/  IMAD.U32 R5, RZ, RZ, UR37 ;  /* 0x00000025ff057e24 */ /* 0x002fe2000f8e00ff */
[----:B------:R-:W-:Y:S01]  /*6910*/  MOV R0, UR45 ;  /* 0x0000002d00007c02 */ /* 0x000fe20008000f00 */
[----:B------:R-:W-:Y:S03]  /*6920*/  UIADD3 UR4, UPT, UPT, UR37, 0x1, URZ ;  /* 0x0000000125047890 */ /* 0x000fe6000fffe0ff */
[----:B------:R-:W-:Y:S01]  /*6930*/  @P1 LEA R5, R5, UR36, 0x3 ;  /* 0x0000002405051c11 */ /* 0x000fe2000f8e18ff */
[----:B------:R-:W-:Y:S04]  /*6940*/  UISETP.NE.AND UP0, UPT, UR4, 0x4, UPT ;  /* 0x000000040400788c */ /* 0x000fe8000bf05270 */
[----:B------:R-:W-:Y:S01]  /*6950*/  @P1 VIADD R5, R5, 0x40 ;  /* 0x0000004005051836 */ /* 0x000fe20000000000 */
[----:B------:R-:W-:Y:S04]  /*6960*/  USEL UR37, UR4, URZ, UP0 ;  /* 0x000000ff04257287 */ /* 0x000fe80008000000 */
[----:B------:R-:W-:Y:S04]  /*6970*/  @P1 PRMT R0, R0, 0x654, R5 ;  /* 0x0000065400001816 */ /* 0x000fe80000000005 */
[----:B------:R2:W-:Y:S04]  /*6980*/  @P1 SYNCS.ARRIVE.TRANS64.RED.A1T0 RZ, [R0+URZ], RZ ;  /* 0x000000ff00ff19a7 */ /* 0x0005e800081004ff */
.L_x_102:
[----:B------:R-:W4:Y:S01]  /*6990*/  @P1 SYNCS.PHASECHK.TRANS64.TRYWAIT P0, [R3+URZ+0x20], R2 ;  /* 0x00002002030015a7 */ /* 0x000f2200080011ff */
[----:B------:R-:W-:Y:S01]  /*69a0*/  BSSY B1, `(.L_x_103) ;  /* 0x0000016000017945 */ /* 0x000fe20003800000 */
[----:B----4-:R-:W-:Y:S03]  /*69b0*/  @P1 SEL R89, RZ, 0x1, !P0 ;  /* 0x00000001ff591807 */ /* 0x010fe60004000000 */
[----:B------:R-:W-:Y:S05]  /*69c0*/  @!P1 BRA `(.L_x_104) ;  /* 0x00000000004c9947 */ /* 0x000fea0003800000 */
[----:B------:R-:W-:Y:S01]  /*69d0*/  ISETP.NE.AND P0, PT, R89, RZ, PT ;  /* 0x000000ff5900720c */ /* 0x000fe20003f05270 */
[----:B------:R-:W-:Y:S01]  /*69e0*/  BSSY B0, `(.L_x_105) ;  /* 0x000000b000007945 */ /* 0x000fe20003800000 */
[----:B------:R-:W-:Y:S11]  /*69f0*/  ISETP.NE.AND P1, PT, R90, RZ, PT ;  /* 0x000000ff5a00720c */ /* 0x000ff60003f25270 */
[----:B------:R-:W-:Y:S02]  /*6a00*/  @!UPT UIADD3 URZ, UPT, UPT, URZ, URZ, URZ ;  /* 0x000000fffffff290 */ /* 0x000fe4000fffe0ff */
[C---:B-1----:R-:W-:Y:S01]  /*6a10*/  @P1 IMAD R6, R43.reuse, 0x2000, R80 ;  /* 0x000020002b061824 */ /* 0x042fe200078e0250 */
[C---:B------:R-:W-:Y:S01]  /*6a20*/  @P1 LEA R4, R43.reuse, R78, 0xd ;  /* 0x0000004e2b041211 */ /* 0x040fe200078e68ff */
[C---:B------:R-:W-:Y:S02]  /*6a30*/  @P1 IMAD R5, R43.reuse, 0x2000, R79 ;  /* 0x000020002b051824 */ /* 0x040fe400078e024f */
[----:B------:R-:W-:Y:S01]  /*6a40*/  @P1 IMAD R2, R43, 0x2000, R86 ;  /* 0x000020002b021824 */ /* 0x000fe200078e0256 */
[----:B------:R-:W-:Y:S06]  /*6a50*/  @P0 BRA `(.L_x_106) ;  /* 0x00000000000c0947 */ /* 0x000fec0003800000 */
[----:B--2---:R-:W-:Y:S04]  /*6a60*/  SHF.L.U32 R0, R77, 0x1f, RZ ;  /* 0x0000001f4d007819 */ /* 0x004fe800000006ff */
[----:B------:R-:W1:Y:S02]  /*6a70*/  SYNCS.PHASECHK.TRANS64.TRYWAIT P0, [R3+URZ+0x20], R0 ;  /* 0x00002000030075a7 */ /* 0x000e6400080011ff */
[----:B-1----:R-:W-:Y:S05]  /*6a80*/  @!P0 BRA `(.L_x_107) ;  /* 0x0000002400f88947 */ /* 0x002fea0003800000 */
.L_x_106:
[----:B------:R-:W-:Y:S05]  /*6a90*/  BSYNC B0 ;  /* 0x0000000000007941 */ /* 0x000fea0003800000 */
.L_x_105:
[----:B------:R-:W-:Y:S02]  /*6aa0*/  ISETP.NE.AND P0, PT, R90, RZ, PT ;  /* 0x000000ff5a00720c */ /* 0x000fe40003f05270 */
[----:B------:R-:W-:Y:S11]  /*6ab0*/  IADD3 R43, PT, PT, R43, 0x1, RZ ;  /* 0x000000012b2b7810 */ /* 0x000ff60007ffe0ff */
[----:B------:R4:W1:Y:S04]  /*6ac0*/  @P0 LDS.128 R56, [R6] ;  /* 0x0000000006380984 */ /* 0x0008680000000c00 */
[----:B------:R4:W1:Y:S04]  /*6ad0*/  @P0 LDS.128 R52, [R5+0x10] ;  /* 0x0000100005340984 */ /* 0x0008680000000c00 */
[----:B------:R4:W1:Y:S04]  /*6ae0*/  @P0 LDS.128 R48, [R4+0x20] ;  /* 0x0000200004300984 */ /* 0x0008680000000c00 */
[----:B------:R4:W1:Y:S02]  /*6af0*/  @P0 LDS.128 R44, [R2+0x30] ;  /* 0x00003000022c0984 */ /* 0x0008640000000c00 */
.L_x_104:
[----:B------:R-:W-:Y:S05]  /*6b00*/  BSYNC B1 ;  /* 0x0000000000017941 */ /* 0x000fea0003800000 */
.L_x_103:
[----:B-1----:R-:W-:Y:S05]  /*6b10*/  VIADD R3, R34, 0x10 ;  /* 0x0000001022037836 */ /* 0x002fea0000000000 */
[----:B------:R-:W-:Y:S04]  /*6b20*/  SHF.R.U32.HI R3, RZ, 0x15, R3 ;  /* 0x00000015ff037819 */ /* 0x000fe80000011603 */
[----:B------:R-:W-:Y:S11]  /*6b30*/  LOP3.LUT P0, RZ, R3, 0x3, R72, 0x48, !PT ;  /* 0x0000000303ff7812 */ /* 0x000ff60007804848 */
[----:B------:R-:W-:Y:S02]  /*6b40*/  @!UPT UIADD3 URZ, UPT, UPT, URZ, URZ, URZ ;  /* 0x000000fffffff290 */ /* 0x000fe4000fffe0ff */
[----:B------:R-:W-:Y:S05]  /*6b50*/  @!P0 BRA `(.L_x_108) ;  /* 0x0000000000408947 */ /* 0x000fea0003800000 */
[----:B------:R-:W1:Y:S01]  /*6b60*/  LDCU.64 UR8, c[0x4][0x70] ;  /* 0x01000e00ff0877ac */ /* 0x000e620008000a00 */
[----:B------:R-:W-:Y:S01]  /*6b70*/  MOV R3, 0x0 ;  /* 0x0000000000037802 */ /* 0x000fe20000000f00 */
[----:B------:R-:W-:Y:S02]  /*6b80*/  HFMA2 R12, -RZ, RZ, 0, 5.9604644775390625e-08 ;  /* 0x00000001ff0c7431 */ /* 0x000fe400000001ff */
[----:B------:R-:W-:Y:S02]  /*6b90*/  IMAD.MOV.U32 R8, RZ, RZ, 0x192 ;  /* 0x00000192ff087424 */ /* 0x000fe400078e00ff */
[----:B------:R-:W-:Y:S01]  /*6ba0*/  IMAD.MOV.U32 R13, RZ, RZ, RZ ;  /* 0x000000ffff0d7224 */ /* 0x000fe200078e00ff */
[----:B------:R-:W5:Y:S01]  /*6bb0*/  LDCU.64 UR6, c[0x4][0x78] ;  /* 0x01000f00ff0677ac */ /* 0x000f620008000a00 */
[----:B----4-:R-:W4:Y:S01]  /*6bc0*/  LDC.64 R2, c[0x4][R3] ;  /* 0x0100000003027b82 */ /* 0x010f220000000a00 */
[----:B------:R-:W2:Y:S01]  /*6bd0*/  LDCU.64 UR4, c[0x4][0x10] ;  /* 0x01000200ff0477ac */ /* 0x000ea20008000a00 */
[----:B-1----:R-:W-:Y:S01]  /*6be0*/  MOV R5, UR9 ;  /* 0x0000000900057c02 */ /* 0x002fe20008000f00 */
[----:B------:R-:W-:Y:S01]  /*6bf0*/  IMAD.U32 R4, RZ, RZ, UR8 ;  /* 0x00000008ff047e24 */ /* 0x000fe2000f8e00ff */
[----:B-----5:R-:W-:Y:S01]  /*6c00*/  MOV R7, UR7 ;  /* 0x0000000700077c02 */ /* 0x020fe20008000f00 */
[----:B------:R-:W-:Y:S01]  /*6c10*/  IMAD.U32 R6, RZ, RZ, UR6 ;  /* 0x00000006ff067e24 */ /* 0x000fe2000f8e00ff */
[----:B--2---:R-:W-:Y:S01]  /*6c20*/  MOV R11, UR5 ;  /* 0x00000005000b7c02 */ /* 0x004fe20008000f00 */
[----:B------:R-:W-:Y:S02]  /*6c30*/  IMAD.U32 R10, RZ, RZ, UR4 ;  /* 0x00000004ff0a7e24 */ /* 0x000fe4000f8e00ff */
[----:B------:R-:W-:Y:S07]  /*6c40*/  LEPC R20, `(.L_x_108) ;  /* 0x000000001014794e */ /* 0x000fee0000000000 */
[----:B---34-:R-:W-:Y:S05]  /*6c50*/  CALL.ABS.NOINC R2 ;  /* 0x0000000002007343 */ /* 0x018fea0003c00000 */
.L_x_108:
[----:B------:R-:W-:Y:S01]  /*6c60*/  LOP3.LUT R20, R56, 0xffffe000, RZ, 0xc0, !PT ;  /* 0xffffe00038147812 */ /* 0x000fe200078ec0ff */
[----:B------:R-:W-:Y:S05]  /*6c70*/  WARPSYNC.ALL ;  /* 0x0000000000007948 */ /* 0x000fea0003800000 */
[----:B------:R-:W-:Y:S01]  /*6c80*/  R2UR UR4, R34 ;  /* 0x00000000220472ca */ /* 0x000fe200000e0000 */
[----:B------:R-:W-:Y:S01]  /*6c90*/  IMAD.U32 R92, RZ, RZ, UR37 ;  /* 0x00000025ff5c7e24 */ /* 0x000fe2000f8e00ff */
[----:B------:R-:W-:Y:S01]  /*6ca0*/  LOP3.LUT R21, R57, 0xffffe000, RZ, 0xc0, !PT ;  /* 0xffffe00039157812 */ /* 0x000fe200078ec0ff */
[----:B------:R-:W-:Y:S01]  /*6cb0*/  IMAD.U32 R91, RZ, RZ, UR45 ;  /* 0x0000002dff5b7e24 */ /* 0x000fe2000f8e00ff */
[----:B------:R-:W-:Y:S01]  /*6cc0*/  LOP3.LUT R40, R59, 0xffffe000, RZ, 0xc0, !PT ;  /* 0xffffe0003b287812 */ /* 0x000fe200078ec0ff */
[----:B------:R-:W-:Y:S01]  /*6cd0*/  BSSY.RECONVERGENT B0, `(.L_x_109) ;  /* 0x000005b000007945 */ /* 0x000fe20003800200 */
[----:B------:R-:W-:Y:S02]  /*6ce0*/  LOP3.LUT R41, R52, 0xffffe000, RZ, 0xc0, !PT ;  /* 0xffffe00034297812 */ /* 0x000fe400078ec0ff */
[----:B------:R-:W-:Y:S02]  /*6cf0*/  LOP3.LUT R42, R53, 0xffffe000, RZ, 0xc0, !PT ;  /* 0xffffe000352a7812 */ /* 0x000fe400078ec0ff */
[----:B------:R-:W-:Y:S02]  /*6d00*/  ISETP.NE.AND P6, PT, R87, RZ, PT ;  /* 0x000000ff5700720c */ /* 0x000fe40003fc5270 */
[----:B------:R-:W-:Y:S01]  /*6d10*/  ISETP.NE.AND P0, PT, R82, RZ, PT ;  /* 0x000000ff5200720c */ /* 0x000fe20003f05270 */
[----:B----4-:R-:W2:Y:S10]  /*6d20*/  LDTM.x16 R4, tmem[UR4+0x10] ;  /* 0x00001004000479ee */ /* 0x010eb40008240000 */
[----:B------:R-:W-:Y:S02]  /*6d30*/  @P6 LEA R92, R92, UR36, 0x3 ;  /* 0x000000245c5c6c11 */ /* 0x000fe4000f8e18ff */
[----:B------:R-:W-:Y:S03]  /*6d40*/  @P6 SHF.L.U32 R93, R77, 0x1f, RZ ;  /* 0x0000001f4d5d6819 */ /* 0x000fe600000006ff */
[----:B------:R-:W-:Y:S05]  /*6d50*/  @P6 VIADD R92, R92, 0x40 ;  /* 0x000000405c5c6836 */ /* 0x000fea0000000000 */
[----:B------:R-:W-:Y:S02]  /*6d60*/  @P6 PRMT R91, R91, 0x654, R92 ;  /* 0x000006545b5b6816 */ /* 0x000fe4000000005c */
[----:B------:R-:W-:Y:S01]  /*6d70*/  LEA R92, R43, UR36, 0x3 ;  /* 0x000000242b5c7c11 */ /* 0x000fe2000f8e18ff */
[C---:B--2---:R-:W-:Y:S01]  /*6d80*/  FMUL R0, R32.reuse, R4 ;  /* 0x0000000420007220 */ /* 0x044fe20000400000 */
[C---:B------:R-:W-:Y:S01]  /*6d90*/  FMUL R2, R32.reuse, R5 ;  /* 0x0000000520027220 */ /* 0x040fe20000400000 */
[C---:B------:R-:W-:Y:S01]  /*6da0*/  FMUL R3, R32.reuse, R6 ;  /* 0x0000000620037220 */ /* 0x040fe20000400000 */
[----:B------:R-:W-:Y:S01]  /*6db0*/  FMUL R7, R32, R7 ;  /* 0x0000000720077220 */ /* 0x000fe20000400000 */
[C---:B------:R-:W-:Y:S01]  /*6dc0*/  FFMA R36, R35.reuse, R20, R0 ;  /* 0x0000001423247223 */ /* 0x040fe20000000000 */
[----:B------:R-:W-:Y:S01]  /*6dd0*/  LOP3.LUT R20, R58, 0xffffe000, RZ, 0xc0, !PT ;  /* 0xffffe0003a147812 */ /* 0x000fe200078ec0ff */
[C---:B------:R-:W-:Y:S01]  /*6de0*/  FFMA R37, R35.reuse, R21, R2 ;  /* 0x0000001523257223 */ /* 0x040fe20000000002 */
[----:B------:R-:W-:Y:S01]  /*6df0*/  LOP3.LUT R21, R48, 0xffffe000, RZ, 0xc0, !PT ;  /* 0xffffe00030157812 */ /* 0x000fe200078ec0ff */
[----:B------:R-:W-:Y:S01]  /*6e00*/  FMUL R4, R32, R8 ;  /* 0x0000000820047220 */ /* 0x000fe20000400000 */
[----:B------:R-:W-:Y:S01]  /*6e10*/  F2FP.TF32.F32.PACK_B R36, R36 ;  /* 0x00000024ff24723e */ /* 0x000fe200024050ff */
[C---:B------:R-:W-:Y:S01]  /*6e20*/  FFMA R38, R35.reuse, R20, R3 ;  /* 0x0000001423267223 */ /* 0x040fe20000000003 */
[----:B------:R-:W-:Y:S01]  /*6e30*/  LOP3.LUT R20, R54, 0xffffe000, RZ, 0xc0, !PT ;  /* 0xffffe00036147812 */ /* 0x000fe200078ec0ff */
[----:B------:R-:W-:Y:S01]  /*6e40*/  FFMA R39, R35, R40, R7 ;  /* 0x0000002823277223 */ /* 0x000fe20000000007 */
[----:B------:R-:W-:Y:S01]  /*6e50*/  LOP3.LUT R40, R55, 0xffffe000, RZ, 0xc0, !PT ;  /* 0xffffe00037287812 */ /* 0x000fe200078ec0ff */
[C---:B------:R-:W-:Y:S01]  /*6e60*/  FMUL R5, R32.reuse, R9 ;  /* 0x0000000920057220 */ /* 0x040fe20000400000 */
[C---:B------:R-:W-:Y:S01]  /*6e70*/  FMUL R6, R32.reuse, R10 ;  /* 0x0000000a20067220 */ /* 0x040fe20000400000 */
[C---:B------:R-:W-:Y:S01]  /*6e80*/  FMUL R11, R32.reuse, R11 ;  /* 0x0000000b200b7220 */ /* 0x040fe20000400000 */
[----:B------:R-:W-:Y:S01]  /*6e90*/  F2FP.TF32.F32.PACK_B R37, R37 ;  /* 0x00000025ff25723e */ /* 0x000fe200024050ff */
[C---:B------:R-:W-:Y:S01]  /*6ea0*/  FFMA R4, R35.reuse, R41, R4 ;  /* 0x0000002923047223 */ /* 0x040fe20000000004 */
[----:B------:R-:W-:Y:S01]  /*6eb0*/  F2FP.TF32.F32.PACK_B R38, R38 ;  /* 0x00000026ff26723e */ /* 0x000fe200024050ff */
[C---:B------:R-:W-:Y:S01]  /*6ec0*/  FFMA R5, R35.reuse, R42, R5 ;  /* 0x0000002a23057223 */ /* 0x040fe20000000005 */
[----:B------:R-:W-:Y:S01]  /*6ed0*/  F2FP.TF32.F32.PACK_B R39, R39 ;  /* 0x00000027ff27723e */ /* 0x000fe200024050ff */
[C---:B------:R-:W-:Y:S01]  /*6ee0*/  FFMA R6, R35.reuse, R20, R6 ;  /* 0x0000001423067223 */ /* 0x040fe20000000006 */
[----:B------:R-:W-:Y:S01]  /*6ef0*/  FFMA R7, R35, R40, R11 ;  /* 0x0000002823077223 */ /* 0x000fe2000000000b */
        /* <DEDUP_REMOVED lines=47> */
[----:B------:R-:W-:Y:S02]  /*71f0*/  UIADD3 UR4, UP0, UPT, UR50, 0x680, URZ ;  /* 0x0000068032047890 */ /* 0x000fe4000ff1e0ff */
[----:B------:R-:W-:Y:S02]  /*7200*/  UIADD3 UR9, UPT, UPT, UR41, 0x10, URZ ;  /* 0x0000001029097890 */ /* 0x000fe4000fffe0ff */
[----:B------:R-:W-:Y:S02]  /*7210*/  UIADD3 UR8, UPT, UPT, UR36, 0x2200, URZ ;  /* 0x0000220024087890 */ /* 0x000fe4000fffe0ff */
[----:B------:R-:W-:Y:S01]  /*7220*/  UIADD3.X UR5, UPT, UPT, URZ, UR51, URZ, UP0, !UPT ;  /* 0x00000033ff057290 */ /* 0x000fe200087fe4ff */
[----:B------:R-:W-:Y:S01]  /*7230*/  UMOV UR10, UR42 ;  /* 0x0000002a000a7c82 */ /* 0x000fe20008000000 */
[----:B------:R-:W-:Y:S07]  /*7240*/  UMOV UR11, UR52 ;  /* 0x00000034000b7c82 */ /* 0x000fee0008000000 */
[----:B------:R2:W-:Y:S01]  /*7250*/  UTMASTG.3D [UR8], [UR4] ;  /* 0x00000008040073b5 */ /* 0x0005e20008010000 */
[----:B------:R0:W-:Y:S01]  /*7260*/  UTMACMDFLUSH ;  /* 0x00000000000079b7 */ /* 0x0001e20000000000 */
[----:B--2---:R-:W-:Y:S04]  /*7270*/  DEPBAR.LE SB0, 0x1 ;  /* 0x000080400000791a */ /* 0x004fe80000000000 */
.L_x_110:
[----:B------:R-:W-:Y:S05]  /*7280*/  BSYNC.RECONVERGENT B0 ;  /* 0x0000000000007941 */ /* 0x000fea0003800200 */
.L_x_109:
[----:B------:R-:W-:Y:S01]  /*7290*/  BAR.SYNC.DEFER_BLOCKING 0x1, 0x80 ;  /* 0x0042000000007b1d */ /* 0x000fe20000010000 */
[----:B------:R-:W-:Y:S04]  /*72a0*/  UIADD3 UR4, UPT, UPT, UR37, 0x1, URZ ;  /* 0x0000000125047890 */ /* 0x000fe8000fffe0ff */
[----:B------:R-:W-:Y:S04]  /*72b0*/  UISETP.NE.AND UP0, UPT, UR4, 0x4, UPT ;  /* 0x000000040400788c */ /* 0x000fe8000bf05270 */
[----:B------:R-:W-:Y:S01]  /*72c0*/  USEL UR38, UR4, URZ, UP0 ;  /* 0x000000ff04267287 */ /* 0x000fe20008000000 */
[----:B------:R2:W-:Y:S01]  /*72d0*/  @P6 SYNCS.ARRIVE.TRANS64.RED.A1T0 RZ, [R91+URZ], RZ ;  /* 0x000000ff5bff69a7 */ /* 0x0005e200081004ff */
[----:B------:R-:W-:Y:S01]  /*72e0*/  BSSY B1, `(.L_x_111) ;  /* 0x0000017000017945 */ /* 0x000fe20003800000 */
[----:B------:R-:W4:Y:S02]  /*72f0*/  @P6 SYNCS.PHASECHK.TRANS64.TRYWAIT P0, [R92+URZ+0x20], R93 ;  /* 0x0000205d5c0065a7 */ /* 0x000f2400080011ff */
[----:B----4-:R-:W-:Y:S01]  /*7300*/  @P6 SEL R89, RZ, 0x1, !P0 ;  /* 0x00000001ff596807 */ /* 0x010fe20004000000 */
[----:B--2---:R-:W-:Y:S06]  /*7310*/  @!P6 BRA `(.L_x_112) ;  /* 0x00000000004ce947 */ /* 0x004fec0003800000 */
        /* <DEDUP_REMOVED lines=9> */
[----:B------:R-:W-:Y:S04]  /*73b0*/  SHF.L.U32 R5, R77, 0x1f, RZ ;  /* 0x0000001f4d057819 */ /* 0x000fe800000006ff */
[----:B------:R-:W1:Y:S02]  /*73c0*/  SYNCS.PHASECHK.TRANS64.TRYWAIT P0, [R92+URZ+0x20], R5 ;  /* 0x000020055c0075a7 */ /* 0x000e6400080011ff */
[----:B-1----:R-:W-:Y:S05]  /*73d0*/  @!P0 BRA `(.L_x_115) ;  /* 0x0000001c00b88947 */ /* 0x002fea0003800000 */
.L_x_114:
[----:B------:R-:W-:Y:S05]  /*73e0*/  BSYNC B0 ;  /* 0x0000000000007941 */ /* 0x000fea0003800000 */
.L_x_113:
[----:B------:R-:W-:Y:S02]  /*73f0*/  ISETP.NE.AND P0, PT, R90, RZ, PT ;  /* 0x000000ff5a00720c */ /* 0x000fe40003f05270 */
[----:B------:R-:W-:Y:S11]  /*7400*/  IADD3 R43, PT, PT, R43, 0x1, RZ ;  /* 0x000000012b2b7810 */ /* 0x000ff60007ffe0ff */
[----:B------:R2:W4:Y:S04]  /*7410*/  @P0 LDS.128 R56, [R4] ;  /* 0x0000000004380984 */ /* 0x0005280000000c00 */
[----:B------:R2:W1:Y:S04]  /*7420*/  @P0 LDS.128 R52, [R3+0x10] ;  /* 0x0000100003340984 */ /* 0x0004680000000c00 */
[----:B------:R2:W1:Y:S04]  /*7430*/  @P0 LDS.128 R48, [R2+0x20] ;  /* 0x0000200002300984 */ /* 0x0004680000000c00 */
[----:B------:R2:W1:Y:S02]  /*7440*/  @P0 LDS.128 R44, [R0+0x30] ;  /* 0x00003000002c0984 */ /* 0x0004640000000c00 */
.L_x_112:
[----:B------:R-:W-:Y:S05]  /*7450*/  BSYNC B1 ;  /* 0x0000000000017941 */ /* 0x000fea0003800000 */
.L_x_111:
[----:B--2---:R-:W-:Y:S05]  /*7460*/  VIADD R3, R34, 0x20 ;  /* 0x0000002022037836 */ /* 0x004fea0000000000 */
[----:B------:R-:W-:Y:S04]  /*7470*/  SHF.R.U32.HI R3, RZ, 0x15, R3 ;  /* 0x00000015ff037819 */ /* 0x000fe80000011603 */
[----:B------:R-:W-:Y:S11]  /*7480*/  LOP3.LUT P0, RZ, R3, 0x3, R72, 0x48, !PT ;  /* 0x0000000303ff7812 */ /* 0x000ff60007804848 */
[----:B------:R-:W-:Y:S02]  /*7490*/  @!UPT UIADD3 URZ, UPT, UPT, URZ, URZ, URZ ;  /* 0x000000fffffff290 */ /* 0x000fe4000fffe0ff */
[----:B------:R-:W-:Y:S05]  /*74a0*/  @!P0 BRA `(.L_x_116) ;  /* 0x0000000000408947 */ /* 0x000fea0003800000 */
[----:B------:R-:W2:Y:S01]  /*74b0*/  LDCU.64 UR8, c[0x4][0x70] ;  /* 0x01000e00ff0877ac */ /* 0x000ea20008000a00 */
[----:B------:R-:W-:Y:S01]  /*74c0*/  MOV R3, 0x0 ;  /* 0x0000000000037802 */ /* 0x000fe20000000f00 */
[----:B-1----:R-:W-:Y:S02]  /*74d0*/  HFMA2 R12, -RZ, RZ, 0, 5.9604644775390625e-08 ;  /* 0x00000001ff0c7431 */ /* 0x002fe400000001ff */
[----:B------:R-:W-:Y:S02]  /*74e0*/  IMAD.MOV.U32 R8, RZ, RZ, 0x192 ;  /* 0x00000192ff087424 */ /* 0x000fe400078e00ff */
[----:B------:R-:W-:Y:S01]  /*74f0*/  IMAD.MOV.U32 R13, RZ, RZ, RZ ;  /* 0x000000ffff0d7224 */ /* 0x000fe200078e00ff */
[----:B------:R-:W1:Y:S01]  /*7500*/  LDCU.64 UR6, c[0x4][0x78] ;  /* 0x01000f00ff0677ac */ /* 0x000e620008000a00 */
[----:B------:R-:W3:Y:S01]  /*7510*/  LDC.64 R2, c[0x4][R3] ;  /* 0x0100000003027b82 */ /* 0x000ee20000000a00 */
[----:B------:R-:W5:Y:S01]  /*7520*/  LDCU.64 UR4, c[0x4][0x10] ;  /* 0x01000200ff0477ac */ /* 0x000f620008000a00 */
[----:B--2---:R-:W-:Y:S01]  /*7530*/  MOV R5, UR9 ;  /* 0x0000000900057c02 */ /* 0x004fe20008000f00 */
[----:B------:R-:W-:Y:S01]  /*7540*/  IMAD.U32 R4, RZ, RZ, UR8 ;  /* 0x00000008ff047e24 */ /* 0x000fe2000f8e00ff */
[----:B-1----:R-:W-:Y:S01]  /*7550*/  MOV R7, UR7 ;  /* 0x0000000700077c02 */ /* 0x002fe20008000f00 */
[----:B------:R-:W-:Y:S01]  /*7560*/  IMAD.U32 R6, RZ, RZ, UR6 ;  /* 0x00000006ff067e24 */ /* 0x000fe2000f8e00ff */
[----:B-----5:R-:W-:Y:S01]  /*7570*/  MOV R11, UR5 ;  /* 0x00000005000b7c02 */ /* 0x020fe20008000f00 */
[----:B------:R-:W-:Y:S02]  /*7580*/  IMAD.U32 R10, RZ, RZ, UR4 ;  /* 0x00000004ff0a7e24 */ /* 0x000fe4000f8e00ff */
[----:B------:R-:W-:Y:S07]  /*7590*/  LEPC R20, `(.L_x_116) ;  /* 0x000000001014794e */ /* 0x000fee0000000000 */
[----:B---34-:R-:W-:Y:S05]  /*75a0*/  CALL.ABS.NOINC R2 ;  /* 0x0000000002007343 */ /* 0x018fea0003c00000 */
.L_x_116:
[----:B----4-:R-:W-:Y:S01]  /*75b0*/  LOP3.LUT R20, R56, 0xffffe000, RZ, 0xc0, !PT ;  /* 0xffffe00038147812 */ /* 0x010fe200078ec0ff */
[----:B------:R-:W-:Y:S05]  /*75c0*/  WARPSYNC.ALL ;  /* 0x0000000000007948 */ /* 0x000fea0003800000 */
[----:B------:R-:W-:Y:S01]  /*75d0*/  R2UR UR4, R34 ;  /* 0x00000000220472ca */ /* 0x000fe200000e0000 */
[----:B-1----:R-:W-:Y:S01]  /*75e0*/  IMAD.U32 R92, RZ, RZ, UR38 ;  /* 0x00000026ff5c7e24 */ /* 0x002fe2000f8e00ff */
        /* <DEDUP_REMOVED lines=8> */
[----:B------:R-:W1:Y:S10]  /*7670*/  LDTM.x16 R4, tmem[UR4+0x20] ;  /* 0x00002004000479ee */ /* 0x000e740008240000 */
[----:B------:R-:W-:Y:S02]  /*7680*/  @P6 LEA R92, R92, UR36, 0x3 ;  /* 0x000000245c5c6c11 */ /* 0x000fe4000f8e18ff */
[----:B------:R-:W-:Y:S03]  /*7690*/  @P6 SHF.L.U32 R93, R77, 0x1f, RZ ;  /* 0x0000001f4d5d6819 */ /* 0x000fe600000006ff */
[----:B------:R-:W-:Y:S05]  /*76a0*/  @P6 VIADD R92, R92, 0x40 ;  /* 0x000000405c5c6836 */ /* 0x000fea0000000000 */
[----:B------:R-:W-:Y:S02]  /*76b0*/  @P6 PRMT R91, R91, 0x654, R92 ;  /* 0x000006545b5b6816 */ /* 0x000fe4000000005c */
[----:B------:R-:W-:Y:S01]  /*76c0*/  LEA R92, R43, UR36, 0x3 ;  /* 0x000000242b5c7c11 */ /* 0x000fe2000f8e18ff */
[C---:B-1----:R-:W-:Y:S01]  /*76d0*/  FMUL R0, R32.reuse, R4 ;  /* 0x0000000420007220 */ /* 0x042fe20000400000 */
        /* <DEDUP_REMOVED lines=79> */
.L_x_118:
[----:B------:R-:W-:Y:S05]  /*7bd0*/  BSYNC.RECONVERGENT B0 ;  /* 0x0000000000007941 */ /* 0x000fea0003800200 */
.L_x_117:
        /* <DEDUP_REMOVED lines=13> */
[C---:B------:R-:W-:Y:S01]  /*7cb0*/  @P1 IMAD R3, R43.reuse, 0x2000, R80 ;  /* 0x000020002b031824 */ /* 0x040fe200078e0250 */
[C---:B------:R-:W-:Y:S01]  /*7cc0*/  @P1 LEA R0, R43.reuse, R78, 0xd ;  /* 0x0000004e2b001211 */ /* 0x040fe200078e68ff */
[C---:B------:R-:W-:Y:S02]  /*7cd0*/  @P1 IMAD R2, R43.reuse, 0x2000, R79 ;  /* 0x000020002b021824 */ /* 0x040fe400078e024f */
[----:B------:R-:W-:Y:S01]  /*7ce0*/  @P1 IMAD R43, R43, 0x2000, R86 ;  /* 0x000020002b2b1824 */ /* 0x000fe200078e0256 */
[----:B------:R-:W-:Y:S06]  /*7cf0*/  @P0 BRA `(.L_x_122) ;  /* 0x00000000000c0947 */ /* 0x000fec0003800000 */
[----:B-1----:R-:W-:Y:S04]  /*7d00*/  SHF.L.U32 R5, R77, 0x1f, RZ ;  /* 0x0000001f4d057819 */ /* 0x002fe800000006ff */
[----:B------:R-:W1:Y:S02]  /*7d10*/  SYNCS.PHASECHK.TRANS64.TRYWAIT P0, [R92+URZ+0x20], R5 ;  /* 0x000020055c0075a7 */ /* 0x000e6400080011ff */
[----:B-1----:R-:W-:Y:S05]  /*7d20*/  @!P0 BRA `(.L_x_123) ;  /* 0x0000001400788947 */ /* 0x002fea0003800000 */
.L_x_122:
[----:B------:R-:W-:Y:S05]  /*7d30*/  BSYNC B0 ;  /* 0x0000000000007941 */ /* 0x000fea0003800000 */
.L_x_121:
[----:B------:R-:W-:Y:S11]  /*7d40*/  ISETP.NE.AND P0, PT, R90, RZ, PT ;  /* 0x000000ff5a00720c */ /* 0x000ff60003f05270 */
[----:B------:R-:W-:Y:S02]  /*7d50*/  @!UPT UIADD3 URZ, UPT, UPT, URZ, URZ, URZ ;  /* 0x000000fffffff290 */ /* 0x000fe4000fffe0ff */
[----:B------:R2:W4:Y:S04]  /*7d60*/  @P0 LDS.128 R56, [R3] ;  /* 0x0000000003380984 */ /* 0x0005280000000c00 */
[----:B------:R2:W1:Y:S04]  /*7d70*/  @P0 LDS.128 R52, [R2+0x10] ;  /* 0x0000100002340984 */ /* 0x0004680000000c00 */
[----:B------:R2:W1:Y:S04]  /*7d80*/  @P0 LDS.128 R48, [R0+0x20] ;  /* 0x0000200000300984 */ /* 0x0004680000000c00 */
[----:B------:R2:W1:Y:S02]  /*7d90*/  @P0 LDS.128 R44, [R43+0x30] ;  /* 0x000030002b2c0984 */ /* 0x0004640000000c00 */
.L_x_120:
[----:B------:R-:W-:Y:S05]  /*7da0*/  BSYNC B1 ;  /* 0x0000000000017941 */ /* 0x000fea0003800000 */
.L_x_119:
        /* <DEDUP_REMOVED lines=21> */
.L_x_124:
[----:B------:R-:W-:Y:S01]  /*7f00*/  ISETP.NE.AND P0, PT, R82, RZ, PT ;  /* 0x000000ff5200720c */ /* 0x000fe20003f05270 */
[----:B------:R-:W-:Y:S05]  /*7f10*/  WARPSYNC.ALL ;  /* 0x0000000000007948 */ /* 0x000fea0003800000 */
[----:B------:R-:W-:Y:S01]  /*7f20*/  R2UR UR4, R34 ;  /* 0x00000000220472ca */ /* 0x000fe200000e0000 */
[----:B------:R-:W-:Y:S01]  /*7f30*/  BSSY.RECONVERGENT B0, `(.L_x_125) ;  /* 0x000005c000007945 */ /* 0x000fe20003800200 */
[----:B----4-:R-:W-:Y:S02]  /*7f40*/  LOP3.LUT R0, R56, 0xffffe000, RZ, 0xc0, !PT ;  /* 0xffffe00038007812 */ /* 0x010fe400078ec0ff */
[----:B------:R-:W-:Y:S02]  /*7f50*/  LOP3.LUT R2, R57, 0xffffe000, RZ, 0xc0, !PT ;  /* 0xffffe00039027812 */ /* 0x000fe400078ec0ff */
[----:B------:R-:W-:Y:S02]  /*7f60*/  LOP3.LUT R3, R58, 0xffffe000, RZ, 0xc0, !PT ;  /* 0xffffe0003a037812 */ /* 0x000fe400078ec0ff */
[----:B------:R-:W-:Y:S02]  /*7f70*/  LOP3.LUT R20, R59, 0xffffe000, RZ, 0xc0, !PT ;  /* 0xffffe0003b147812 */ /* 0x000fe400078ec0ff */
[----:B-1----:R-:W-:Y:S02]  /*7f80*/  LOP3.LUT R21, R52, 0xffffe000, RZ, 0xc0, !PT ;  /* 0xffffe00034157812 */ /* 0x002fe400078ec0ff */
[----:B------:R-:W-:Y:S01]  /*7f90*/  LOP3.LUT R36, R53, 0xffffe000, RZ, 0xc0, !PT ;  /* 0xffffe00035247812 */ /* 0x000fe200078ec0ff */
[----:B------:R-:W1:Y:S01]  /*7fa0*/  LDTM.x16 R4, tmem[UR4+0x30] ;  /* 0x00003004000479ee */ /* 0x000e620008240000 */
[----:B------:R-:W-:Y:S01]  /*7fb0*/  R2UR UR4, R88 ;  /* 0x00000000580472ca */ /* 0x000fe200000e0000 */
[----:B------:R-:W-:Y:S01]  /*7fc0*/  NOP ;  /* 0x0000000000007918 */ /* 0x000fe20000000000 */
[----:B------:R-:W-:Y:S02]  /*7fd0*/  LOP3.LUT R37, R54, 0xffffe000, RZ, 0xc0, !PT ;  /* 0xffffe00036257812 */ /* 0x000fe400078ec0ff */
[----:B------:R-:W-:Y:S02]  /*7fe0*/  LOP3.LUT R38, R55, 0xffffe000, RZ, 0xc0, !PT ;  /* 0xffffe00037267812 */ /* 0x000fe400078ec0ff */
[----:B------:R-:W-:Y:S02]  /*7ff0*/  LOP3.LUT R39, R48, 0xffffe000, RZ, 0xc0, !PT ;  /* 0xffffe00030277812 */ /* 0x000fe400078ec0ff */
[----:B------:R-:W-:Y:S02]  /*8000*/  LOP3.LUT R40, R49, 0xffffe000, RZ, 0xc0, !PT ;  /* 0xffffe00031287812 */ /* 0x000fe400078ec0ff */
[----:B------:R-:W-:Y:S02]  /*8010*/  LOP3.LUT R41, R50, 0xffffe000, RZ, 0xc0, !PT ;  /* 0xffffe00032297812 */ /* 0x000fe400078ec0ff */
[----:B------:R-:W-:Y:S01]  /*8020*/  LOP3.LUT R42, R51, 0xffffe000, RZ, 0xc0, !PT ;  /* 0xffffe000332a7812 */ /* 0x000fe200078ec0ff */
[----:B------:R-:W-:Y:S01]  /*8030*/  UIADD3 UR4, UPT, UPT, UR4, 0xb0, URZ ;  /* 0x000000b004047890 */ /* 0x000fe2000fffe0ff */
[----:B------:R-:W-:Y:S02]  /*8040*/  LOP3.LUT R43, R44, 0xffffe000, RZ, 0xc0, !PT ;  /* 0xffffe0002c2b7812 */ /* 0x000fe400078ec0ff */
[----:B------:R-:W-:Y:S01]  /*8050*/  LOP3.LUT R44, R45, 0xffffe000, RZ, 0xc0, !PT ;  /* 0xffffe0002d2c7812 */ /* 0x000fe200078ec0ff */
[----:B------:R-:W-:Y:S01]  /*8060*/  UPRMT UR4, UR45, 0x654, UR4 ;  /* 0x000006542d047896 */ /* 0x000fe20008000004 */
[----:B------:R-:W-:Y:S02]  /*8070*/  LOP3.LUT R45, R46, 0xffffe000, RZ, 0xc0, !PT ;  /* 0xffffe0002e2d7812 */ /* 0x000fe400078ec0ff */
[----:B------:R-:W-:Y:S01]  /*8080*/  LOP3.LUT R46, R47, 0xffffe000, RZ, 0xc0, !PT ;  /* 0xffffe0002f2e7812 */ /* 0x000fe200078ec0ff */
[C---:B-1----:R-:W-:Y:S01]  /*8090*/  FMUL R4, R32.reuse, R4 ;  /* 0x0000000420047220 */ /* 0x042fe20000400000 */
[C---:B------:R-:W-:Y:S01]  /*80a0*/  FMUL R5, R32.reuse, R5 ;  /* 0x0000000520057220 */ /* 0x040fe20000400000 */
[C---:B------:R-:W-:Y:S01]  /*80b0*/  FMUL R6, R32.reuse, R6 ;  /* 0x0000000620067220 */ /* 0x040fe20000400000 */
[C---:B------:R-:W-:Y:S01]  /*80c0*/  FMUL R7, R32.reuse, R7 ;  /* 0x0000000720077220 */ /* 0x040fe20000400000 */
[C---:B------:R-:W-:Y:S01]  /*80d0*/  FFMA R4, R35.reuse, R0, R4 ;  /* 0x0000000023047223 */ /* 0x040fe20000000004 */
[C---:B------:R-:W-:Y:S01]  /*80e0*/  FFMA R5, R35.reuse, R2, R5 ;  /* 0x0000000223057223 */ /* 0x040fe20000000005 */
[C---:B------:R-:W-:Y:S01]  /*80f0*/  FFMA R6, R35.reuse, R3, R6 ;  /* 0x0000000323067223 */ /* 0x040fe20000000006 */
[C---:B------:R-:W-:Y:S01]  /*8100*/  FFMA R7, R35.reuse, R20, R7 ;  /* 0x0000001423077223 */ /* 0x040fe20000000007 */
[C---:B------:R-:W-:Y:S01]  /*8110*/  FMUL R8, R32.reuse, R8 ;  /* 0x0000000820087220 */ /* 0x040fe20000400000 */
        /* <DEDUP_REMOVED lines=9> */
[----:B------:R-:W-:Y:S01]  /*81b0*/  F2FP.TF32.F32.PACK_B R7, R7 ;  /* 0x00000007ff07723e */ /* 0x000fe200024050ff */
[C---:B------:R-:W-:Y:S01]  /*81c0*/  FFMA R11, R35.reuse, R38, R11 ;  /* 0x00000026230b7223 */ /* 0x040fe2000000000b */
[C---:B------:R-:W-:Y:S01]  /*81d0*/  FMUL R12, R32.reuse, R12 ;  /* 0x0000000c200c7220 */ /* 0x040fe20000400000 */
[----:B------:R-:W-:Y:S01]  /*81e0*/  SYNCS.ARRIVE.TRANS64.RED.A1T0 RZ, [UR4], RZ ;  /* 0x000000ffffff79a7 */ /* 0x000fe20008100404 */
[----:B------:R-:W-:Y:S01]  /*81f0*/  F2FP.TF32.F32.PACK_B R8, R8 ;  /* 0x00000008ff08723e */ /* 0x000fe200024050ff */
[----:B------:R1:W-:Y:S01]  /*8200*/  STS.128 [R80+0x6000], R4 ;  /* 0x0060000450007388 */ /* 0x0003e20000000c00 */
        /* <DEDUP_REMOVED lines=9> */
[C---:B------:R-:W-:Y:S01]  /*82a0*/  FFMA R15, R35.reuse, R42, R15 ;  /* 0x0000002a230f7223 */ /* 0x040fe2000000000f */
[C---:B------:R-:W-:Y:S01]  /*82b0*/  FMUL R16, R32.reuse, R16 ;  /* 0x0000001020107220 */ /* 0x040fe20000400000 */
[----:B------:R-:W-:Y:S01]  /*82c0*/  F2FP.TF32.F32.PACK_B R12, R12 ;  /* 0x0000000cff0c723e */ /* 0x000fe200024050ff */
[----:B------:R1:W-:Y:S01]  /*82d0*/  STS.128 [R79+0x6010], R8 ;  /* 0x006010084f007388 */ /* 0x0003e20000000c00 */
[C---:B------:R-:W-:Y:S01]  /*82e0*/  FMUL R17, R32.reuse, R17 ;  /* 0x0000001120117220 */ /* 0x040fe20000400000 */
[C---:B------:R-:W-:Y:S01]  /*82f0*/  FMUL R18, R32.reuse, R18 ;  /* 0x0000001220127220 */ /* 0x040fe20000400000 */
[----:B------:R-:W-:Y:S01]  /*8300*/  FMUL R19, R32, R19 ;  /* 0x0000001320137220 */ /* 0x000fe20000400000 */
[----:B------:R-:W-:Y:S01]  /*8310*/  F2FP.TF32.F32.PACK_B R13, R13 ;  /* 0x0000000dff0d723e */ /* 0x000fe200024050ff */
[C---:B------:R-:W-:Y:S01]  /*8320*/  FFMA R16, R35.reuse, R43, R16 ;  /* 0x0000002b23107223 */ /* 0x040fe20000000010 */
[----:B------:R-:W-:Y:S01]  /*8330*/  F2FP.TF32.F32.PACK_B R14, R14 ;  /* 0x0000000eff0e723e */ /* 0x000fe200024050ff */
[C---:B------:R-:W-:Y:S01]  /*8340*/  FFMA R17, R35.reuse, R44, R17 ;  /* 0x0000002c23117223 */ /* 0x040fe20000000011 */
[----:B------:R-:W-:Y:S01]  /*8350*/  F2FP.TF32.F32.PACK_B R15, R15 ;  /* 0x0000000fff0f723e */ /* 0x000fe200024050ff */
[C---:B------:R-:W-:Y:S01]  /*8360*/  FFMA R18, R35.reuse, R45, R18 ;  /* 0x0000002d23127223 */ /* 0x040fe20000000012 */
[----:B------:R-:W-:Y:S01]  /*8370*/  FFMA R19, R35, R46, R19 ;  /* 0x0000002e23137223 */ /* 0x000fe20000000013 */
[----:B------:R-:W-:Y:S02]  /*8380*/  F2FP.TF32.F32.PACK_B R16, R16 ;  /* 0x00000010ff10723e */ /* 0x000fe400024050ff */
[----:B------:R1:W-:Y:S01]  /*8390*/  STS.128 [R78+0x6020], R12 ;  /* 0x0060200c4e007388 */ /* 0x0003e20000000c00 */
[----:B------:R-:W-:Y:S02]  /*83a0*/  F2FP.TF32.F32.PACK_B R17, R17 ;  /* 0x00000011ff11723e */ /* 0x000fe400024050ff */
        /* <DEDUP_REMOVED lines=20> */
.L_x_126:
[----:B------:R-:W-:Y:S05]  /*84f0*/  BSYNC.RECONVERGENT B0 ;  /* 0x0000000000007941 */ /* 0x000fea0003800200 */
.L_x_125:
[----:B------:R-:W-:Y:S01]  /*8500*/  BAR.SYNC.DEFER_BLOCKING 0x1, 0x80 ;  /* 0x0042000000007b1d */ /* 0x000fe20000010000 */
[----:B------:R-:W-:Y:S01]  /*8510*/  UISETP.NE.AND UP0, UPT, UR39, -0x4, UPT ;  /* 0xfffffffc2700788c */ /* 0x000fe2000bf05270 */
[----:B------:R-:W-:Y:S08]  /*8520*/  IADD3 R0, PT, PT, R30, 0x1, RZ ;  /* 0x000000011e007810 */ /* 0x000ff00007ffe0ff */
[----:B------:R-:W-:Y:S05]  /*8530*/  BRA.U !UP0, `(.L_x_127) ;  /* 0x0000000108287547 */ /* 0x000fea000b800000 */
[----:B------:R-:W-:Y:S01]  /*8540*/  ISETP.NE.AND P0, PT, R87, RZ, PT ;  /* 0x000000ff5700720c */ /* 0x000fe20003f05270 */
[----:B------:R-:W-:Y:S01]  /*8550*/  IMAD.U32 R3, RZ, RZ, UR37 ;  /* 0x00000025ff037e24 */ /* 0x000fe2000f8e00ff */
[----:B------:R-:W-:Y:S01]  /*8560*/  UIADD3 UR4, UPT, UPT, UR37, 0x1, URZ ;  /* 0x0000000125047890 */ /* 0x000fe2000fffe0ff */
[----:B------:R-:W-:Y:S03]  /*8570*/  IMAD.U32 R2, RZ, RZ, UR45 ;  /* 0x0000002dff027e24 */ /* 0x000fe6000f8e00ff */
[----:B------:R-:W-:Y:S04]  /*8580*/  UISETP.NE.AND UP0, UPT, UR4, 0x4, UPT ;  /* 0x000000040400788c */ /* 0x000fe8000bf05270 */
[----:B------:R-:W-:Y:S03]  /*8590*/  USEL UR37, UR4, URZ, UP0 ;  /* 0x000000ff04257287 */ /* 0x000fe60008000000 */
[----:B------:R-:W-:Y:S05]  /*85a0*/  @P0 LEA R3, R3, UR36, 0x3 ;  /* 0x0000002403030c11 */ /* 0x000fea000f8e18ff */
[----:B------:R-:W-:Y:S05]  /*85b0*/  @P0 VIADD R3, R3, 0x40 ;  /* 0x0000004003030836 */ /* 0x000fea0000000000 */
[----:B------:R-:W-:Y:S04]  /*85c0*/  @P0 PRMT R2, R2, 0x654, R3 ;  /* 0x0000065402020816 */ /* 0x000fe80000000003 */
[----:B------:R2:W-:Y:S03]  /*85d0*/  @P0 SYNCS.ARRIVE.TRANS64.RED.A1T0 RZ, [R2+URZ], RZ ;  /* 0x000000ff02ff09a7 */ /* 0x0005e600081004ff */
.L_x_127:
[----:B------:R-:W-:Y:S01]  /*85e0*/  ISETP.NE.AND P2, PT, R83, RZ, PT ;  /* 0x000000ff5300720c */ /* 0x000fe20003f45270 */
[----:B------:R-:W-:Y:S01]  /*85f0*/  UIADD3 UR39, UPT, UPT, UR39, 0x4, URZ ;  /* 0x0000000427277890 */ /* 0x000fe2000fffe0ff */
[----:B------:R-:W-:Y:S01]  /*8600*/  ISETP.NE.AND P0, PT, R85, 0x2, PT ;  /* 0x000000025500780c */ /* 0x000fe20003f05270 */
[----:B------:R-:W-:Y:S01]  /*8610*/  IMAD.IADD R20, R29, 0x1, R66 ;  /* 0x000000011d147824 */ /* 0x000fe200078e0242 */
[----:B------:R-:W-:Y:S01]  /*8620*/  ISETP.NE.AND P1, PT, R0, 0x4, PT ;  /* 0x000000040000780c */ /* 0x000fe20003f25270 */
[----:B------:R-:W-:Y:S01]  /*8630*/  IMAD.IADD R21, R31, 0x1, R68 ;  /* 0x000000011f157824 */ /* 0x000fe200078e0244 */
[----:B--2---:R-:W-:Y:S02]  /*8640*/  SEL R2, RZ, 0x1, P0 ;  /* 0x00000001ff027807 */ /* 0x004fe40000000000 */
[----:B------:R-:W-:Y:S02]  /*8650*/  SEL R3, RZ, 0x1, P1 ;  /* 0x00000001ff037807 */ /* 0x000fe40000800000 */
[----:B------:R-:W-:Y:S02]  /*8660*/  LOP3.LUT R75, R75, R2, RZ, 0x3c, !PT ;  /* 0x000000024b4b7212 */ /* 0x000fe400078e3cff */
[----:B------:R-:W-:Y:S02]  /*8670*/  LOP3.LUT R76, R76, R3, RZ, 0x3c, !PT ;  /* 0x000000034c4c7212 */ /* 0x000fe400078e3cff */
[----:B------:R-:W-:Y:S02]  /*8680*/  @P2 R2UR UR52, R74 ;  /* 0x000000004a3422ca */ /* 0x000fe400000e0000 */
[----:B------:R-:W-:Y:S02]  /*8690*/  SEL R85, R85, RZ, P0 ;  /* 0x000000ff55557207 */ /* 0x000fe40000000000 */
[----:B------:R-:W-:Y:S01]  /*86a0*/  SEL R30, R0, RZ, P1 ;  /* 0x000000ff001e7207 */ /* 0x000fe20000800000 */
[----:B------:R-:W-:Y:S10]  /*86b0*/  @P2 BRA `(.L_x_128) ;  /* 0xffffffcc00502947 */ /* 0x000ff4000383ffff */
[----:B------:R-:W-:-:S09]  /*86c0*/  UISETP.NE.AND UP0, UPT, UR44, URZ, UPT ;  /* 0x000000ff2c00728c */ /* 0x000fd2000bf05270 */
[----:B------:R-:W-:Y:S05]  /*86d0*/  BRA.U !UP0, `(.L_x_129) ;  /* 0x0000000108487547 */ /* 0x000fea000b800000 */
[----:B------:R-:W2:Y:S02]  /*86e0*/  LDCU.64 UR4, c[0x0][0x890] ;  /* 0x00011200ff0477ac */ /* 0x000ea40008000a00 */
[----:B--2---:R-:W-:-:S04]  /*86f0*/  UISETP.NE.U32.AND UP0, UPT, UR4, URZ, UPT ;  /* 0x000000ff0400728c */ /* 0x004fc8000bf05070 */
[----:B------:R-:W-:-:S09]  /*8700*/  UISETP.NE.AND.EX UP0, UPT, UR5, URZ, UPT, UP0 ;  /* 0x000000ff0500728c */ /* 0x000fd2000bf05300 */
[----:B------:R-:W-:Y:S05]  /*8710*/  BRA.U UP0, `(.L_x_130) ;  /* 0x00000001000c7547 */ /* 0x000fea000b800000 */
[----:B------:R-:W-:-:S13]  /*8720*/  FSETP.NEU.AND P0, PT, R35, RZ, PT ;  /* 0x000000ff2300720b */ /* 0x000fda0003f0d000 */
[----:B------:R-:W-:Y:S05]  /*8730*/  @!P0 EXIT ;  /* 0x000000000000894d */ /* 0x000fea0003800000 */
[----:B------:R-:W-:Y:S05]  /*8740*/  BRA `(.L_x_129) ;  /* 0x00000000002c7947 */ /* 0x000fea0003800000 */
.L_x_130:
[----:B------:R-:W-:Y:S01]  /*8750*/  ISETP.NE.AND P0, PT, R84, RZ, PT ;  /* 0x000000ff5400720c */ /* 0x000fe20003f05270 */
[----:B------:R-:W-:-:S12]  /*8760*/  BSSY.RECONVERGENT B0, `(.L_x_129) ;  /* 0x0000009000007945 */ /* 0x000fd80003800200 */
[----:B------:R-:W-:Y:S05]  /*8770*/  @P0 BRA `(.L_x_131) ;  /* 0x0000000000140947 */ /* 0x000fea0003800000 */
[----:B------:R-:W2:Y:S02]  /*8780*/  LDCU.64 UR4, c[0x0][0x888] ;  /* 0x00011100ff0477ac */ /* 0x000ea40008000a00 */
[----:B--2---:R-:W-:-:S04]  /*8790*/  ISETP.NE.U32.AND P0, PT, RZ, UR4, PT ;  /* 0x00000004ff007c0c */ /* 0x004fc8000bf05070 */
[----:B------:R-:W-:-:S13]  /*87a0*/  ISETP.NE.AND.EX P0, PT, RZ, UR5, PT, P0 ;  /* 0x00000005ff007c0c */ /* 0x000fda000bf05300 */
[----:B------:R-:W-:Y:S05]  /*87b0*/  @!P0 EXIT ;  /* 0x000000000000894d */ /* 0x000fea0003800000 */
[----:B------:R-:W-:Y:S05]  /*87c0*/  BRA `(.L_x_132) ;  /* 0x0000000000087947 */ /* 0x000fea0003800000 */
.L_x_131:
[----:B------:R-:W-:-:S13]  /*87d0*/  FSETP.NEU.AND P0, PT, R35, RZ, PT ;  /* 0x000000ff2300720b */ /* 0x000fda0003f0d000 */
[----:B------:R-:W-:Y:S05]  /*87e0*/  @!P0 EXIT ;  /* 0x000000000000894d */ /* 0x000fea0003800000 */
.L_x_132:
[----:B------:R-:W-:Y:S05]  /*87f0*/  BSYNC.RECONVERGENT B0 ;  /* 0x0000000000007941 */ /* 0x000fea0003800200 */
.L_x_129:
[----:B------:R-:W-:Y:S01]  /*8800*/  ULEA UR4, UR37, UR36, 0x3 ;  /* 0x0000002425047291 */ /* 0x000fe2000f8e18ff */
[----:B------:R-:W-:-:S04]  /*8810*/  DEPBAR.LE SB0, 0x0 ;  /* 0x000080000000791a */ /* 0x000fc80000000000 */
[----:B------:R-:W-:-:S04]  /*8820*/  UIADD3 UR4, UPT, UPT, UR4, 0x40, URZ ;  /* 0x0000004004047890 */ /* 0x000fc8000fffe0ff */
[----:B------:R-:W-:-:S09]  /*8830*/  UPRMT UR4, UR45, 0x654, UR4 ;  /* 0x000006542d047896 */ /* 0x000fd20008000004 */
[----:B------:R-:W-:Y:S01]  /*8840*/  SYNCS.ARRIVE.TRANS64.RED.A1T0 RZ, [UR4], RZ ;  /* 0x000000ffffff79a7 */ /* 0x000fe20008100404 */
[----:B------:R-:W-:Y:S05]  /*8850*/  EXIT ;  /* 0x000000000000794d */ /* 0x000fea0003800000 */
.L_x_19:
[----:B--2---:R2:W1:Y:S02]  /*8860*/  SYNCS.PHASECHK.TRANS64.TRYWAIT P0, [R3+URZ+0xe0], R2 ;  /* 0x0000e002030075a7 */ /* 0x00446400080011ff */
[----:B-1----:R-:W-:Y:S05]  /*8870*/  @!P0 NANOSLEEP.SYNCS 0x989680 ;  /* 0x009896800000895d */ /* 0x002fea0003900000 */
[----:B------:R-:W1:Y:S02]  /*8880*/  @!P0 SYNCS.PHASECHK.TRANS64 P0, [R3+URZ+0xe0], R2 ;  /* 0x0000e002030085a7 */ /* 0x000e6400080010ff */
[----:B-1----:R-:W-:Y:S05]  /*8890*/  @!P0 BRA `(.L_x_19) ;  /* 0xfffffffc00f08947 */ /* 0x002fea000383ffff */
[----:B------:R-:W-:Y:S05]  /*88a0*/  BRA `(.L_x_133) ;  /* 0xffffff8c00407947 */ /* 0x000fea000383ffff */
.L_x_22:
[----:B-1----:R-:W-:-:S07]  /*88b0*/  MOV R2, UR49 ;  /* 0x0000003100027c02 */ /* 0x002fce0008000f00 */
.L_x_134:
[----:B-1----:R1:W2:Y:S02]  /*88c0*/  SYNCS.PHASECHK.TRANS64.TRYWAIT P0, [R2+URZ+0x10], R5 ;  /* 0x00001005020075a7 */ /* 0x0022a400080011ff */
[----:B--2---:R-:W-:Y:S05]  /*88d0*/  @!P0 NANOSLEEP.SYNCS 0x989680 ;  /* 0x009896800000895d */ /* 0x004fea0003900000 */
[----:B------:R-:W2:Y:S02]  /*88e0*/  @!P0 SYNCS.PHASECHK.TRANS64 P0, [R2+URZ+0x10], R5 ;  /* 0x00001005020085a7 */ /* 0x000ea400080010ff */
[----:B--2---:R-:W-:Y:S05]  /*88f0*/  @!P0 BRA `(.L_x_134) ;  /* 0xfffffffc00f08947 */ /* 0x004fea000383ffff */
[----:B------:R-:W-:Y:S05]  /*8900*/  BRA `(.L_x_21) ;  /* 0xffffff8c00a07947 */ /* 0x000fea000383ffff */
.L_x_30:
[----:B------:R-:W-:-:S07]  /*8910*/  MOV R2, UR49 ;  /* 0x0000003100027c02 */ /* 0x000fce0008000f00 */
.L_x_135:
[----:B-1----:R1:W2:Y:S02]  /*8920*/  SYNCS.PHASECHK.TRANS64.TRYWAIT P0, [R2+URZ+0x10], R5 ;  /* 0x00001005020075a7 */ /* 0x0022a400080011ff */
[----:B--2---:R-:W-:Y:S05]  /*8930*/  @!P0 NANOSLEEP.SYNCS 0x989680 ;  /* 0x009896800000895d */ /* 0x004fea0003900000 */
[----:B------:R-:W2:Y:S02]  /*8940*/  @!P0 SYNCS.PHASECHK.TRANS64 P0, [R2+URZ+0x10], R5 ;  /* 0x00001005020085a7 */ /* 0x000ea400080010ff */
[----:B--2---:R-:W-:Y:S05]  /*8950*/  @!P0 BRA `(.L_x_135) ;  /* 0xfffffffc00f08947 */ /* 0x004fea000383ffff */
[----:B------:R-:W-:Y:S05]  /*8960*/  BRA `(.L_x_29) ;  /* 0xffffff9000bc7947 */ /* 0x000fea000383ffff */
.L_x_36:
[----:B-1----:R1:W2:Y:S02]  /*8970*/  SYNCS.PHASECHK.TRANS64.TRYWAIT P0, [R2+URZ+0x70], R3 ;  /* 0x00007003020075a7 */ /* 0x0022a400080011ff */
[----:B--2---:R-:W-:Y:S05]  /*8980*/  @!P0 NANOSLEEP.SYNCS 0x989680 ;  /* 0x009896800000895d */ /* 0x004fea0003900000 */
[----:B------:R-:W2:Y:S02]  /*8990*/  @!P0 SYNCS.PHASECHK.TRANS64 P0, [R2+URZ+0x70], R3 ;  /* 0x00007003020085a7 */ /* 0x000ea400080010ff */
[----:B--2---:R-:W-:Y:S05]  /*89a0*/  @!P0 BRA `(.L_x_36) ;  /* 0xfffffffc00f08947 */ /* 0x004fea000383ffff */
[----:B------:R-:W-:Y:S05]  /*89b0*/  BRA `(.L_x_136) ;  /* 0xffffff9400a87947 */ /* 0x000fea000383ffff */
.L_x_40:
[----:B----4-:R-:W-:-:S07]  /*89c0*/  MOV R0, UR4 ;  /* 0x0000000400007c02 */ /* 0x010fce0008000f00 */
.L_x_137:
[----:B-1----:R1:W2:Y:S02]  /*89d0*/  SYNCS.PHASECHK.TRANS64.TRYWAIT P0, [R0+URZ], R3 ;  /* 0x00000003000075a7 */ /* 0x0022a400080011ff */
[----:B--2---:R-:W-:Y:S05]  /*89e0*/  @!P0 NANOSLEEP.SYNCS 0x989680 ;  /* 0x009896800000895d */ /* 0x004fea0003900000 */
[----:B------:R-:W2:Y:S02]  /*89f0*/  @!P0 SYNCS.PHASECHK.TRANS64 P0, [R0+URZ], R3 ;  /* 0x00000003000085a7 */ /* 0x000ea400080010ff */
[----:B--2---:R-:W-:Y:S05]  /*8a00*/  @!P0 BRA `(.L_x_137) ;  /* 0xfffffffc00f08947 */ /* 0x004fea000383ffff */
[----:B------:R-:W-:Y:S05]  /*8a10*/  BRA `(.L_x_138) ;  /* 0xffffff9c00187947 */ /* 0x000fea000383ffff */
.L_x_43:
[----:B-1----:R1:W2:Y:S02]  /*8a20*/  SYNCS.PHASECHK.TRANS64.TRYWAIT P0, [R0+URZ+0xd0], R5 ;  /* 0x0000d005000075a7 */ /* 0x0022a400080011ff */
[----:B--2---:R-:W-:Y:S05]  /*8a30*/  @!P0 NANOSLEEP.SYNCS 0x989680 ;  /* 0x009896800000895d */ /* 0x004fea0003900000 */
[----:B------:R-:W2:Y:S02]  /*8a40*/  @!P0 SYNCS.PHASECHK.TRANS64 P0, [R0+URZ+0xd0], R5 ;  /* 0x0000d005000085a7 */ /* 0x000ea400080010ff */
[----:B--2---:R-:W-:Y:S05]  /*8a50*/  @!P0 BRA `(.L_x_43) ;  /* 0xfffffffc00f08947 */ /* 0x004fea000383ffff */
[----:B------:R-:W-:Y:S05]  /*8a60*/  BRA `(.L_x_139) ;  /* 0xffffff9c00747947 */ /* 0x000fea000383ffff */
.L_x_44:
[----:B------:R-:W-:-:S07]  /*8a70*/  MOV R0, UR4 ;  /* 0x0000000400007c02 */ /* 0x000fce0008000f00 */
.L_x_140:
[----:B-1----:R1:W2:Y:S02]  /*8a80*/  SYNCS.PHASECHK.TRANS64.TRYWAIT P0, [R0+URZ+0x80], R5 ;  /* 0x00008005000075a7 */ /* 0x0022a400080011ff */
[----:B--2---:R-:W-:Y:S05]  /*8a90*/  @!P0 NANOSLEEP.SYNCS 0x989680 ;  /* 0x009896800000895d */ /* 0x004fea0003900000 */
[----:B------:R-:W2:Y:S02]  /*8aa0*/  @!P0 SYNCS.PHASECHK.TRANS64 P0, [R0+URZ+0x80], R5 ;  /* 0x00008005000085a7 */ /* 0x000ea400080010ff */
[----:B--2---:R-:W-:Y:S05]  /*8ab0*/  @!P0 BRA `(.L_x_140) ;  /* 0xfffffffc00f08947 */ /* 0x004fea000383ffff */
[----:B------:R-:W-:Y:S05]  /*8ac0*/  BRA `(.L_x_141) ;  /* 0xffffff9c00847947 */ /* 0x000fea000383ffff */
.L_x_45:
[----:B-1----:R1:W2:Y:S02]  /*8ad0*/  SYNCS.PHASECHK.TRANS64.TRYWAIT P1, [R0+URZ+0x70], R5 ;  /* 0x00007005000075a7 */ /* 0x0022a400080211ff */
[----:B--2---:R-:W-:Y:S05]  /*8ae0*/  @!P1 NANOSLEEP.SYNCS 0x989680 ;  /* 0x009896800000995d */ /* 0x004fea0003900000 */
[----:B------:R-:W2:Y:S02]  /*8af0*/  @!P1 SYNCS.PHASECHK.TRANS64 P1, [R0+URZ+0x70], R5 ;  /* 0x00007005000095a7 */ /* 0x000ea400080210ff */
[----:B--2---:R-:W-:Y:S05]  /*8b00*/  @!P1 BRA `(.L_x_45) ;  /* 0xfffffffc00f09947 */ /* 0x004fea000383ffff */
[----:B------:R-:W-:Y:S05]  /*8b10*/  BRA `(.L_x_142) ;  /* 0xffffff9c00b47947 */ /* 0x000fea000383ffff */
.L_x_48:
[----:B------:R-:W-:-:S07]  /*8b20*/  MOV R0, UR4 ;  /* 0x0000000400007c02 */ /* 0x000fce0008000f00 */
.L_x_143:
[----:B-1----:R1:W2:Y:S02]  /*8b30*/  SYNCS.PHASECHK.TRANS64.TRYWAIT P0, [R0+URZ+0x80], R3 ;  /* 0x00008003000075a7 */ /* 0x0022a400080011ff */
[----:B--2---:R-:W-:Y:S05]  /*8b40*/  @!P0 NANOSLEEP.SYNCS 0x989680 ;  /* 0x009896800000895d */ /* 0x004fea0003900000 */
[----:B------:R-:W2:Y:S02]  /*8b50*/  @!P0 SYNCS.PHASECHK.TRANS64 P0, [R0+URZ+0x80], R3 ;  /* 0x00008003000085a7 */ /* 0x000ea400080010ff */
[----:B--2---:R-:W-:Y:S05]  /*8b60*/  @!P0 BRA `(.L_x_143) ;  /* 0xfffffffc00f08947 */ /* 0x004fea000383ffff */
[----:B------:R-:W-:Y:S05]  /*8b70*/  BRA `(.L_x_47) ;  /* 0xffffffa000087947 */ /* 0x000fea000383ffff */
.L_x_55:
[----:B-1----:R1:W2:Y:S02]  /*8b80*/  SYNCS.PHASECHK.TRANS64.TRYWAIT P1, [R0+URZ+0x70], R5 ;  /* 0x00007005000075a7 */ /* 0x0022a400080211ff */
[----:B--2---:R-:W-:Y:S05]  /*8b90*/  @!P1 NANOSLEEP.SYNCS 0x989680 ;  /* 0x009896800000995d */ /* 0x004fea0003900000 */
[----:B------:R-:W2:Y:S02]  /*8ba0*/  @!P1 SYNCS.PHASECHK.TRANS64 P1, [R0+URZ+0x70], R5 ;  /* 0x00007005000095a7 */ /* 0x000ea400080210ff */
[----:B--2---:R-:W-:Y:S05]  /*8bb0*/  @!P1 BRA `(.L_x_55) ;  /* 0xfffffffc00f09947 */ /* 0x004fea000383ffff */
[----:B------:R-:W-:Y:S05]  /*8bc0*/  BRA `(.L_x_144) ;  /* 0xffffffa400787947 */ /* 0x000fea000383ffff */
.L_x_56:
[----:B------:R-:W-:-:S13]  /*8bd0*/  R2UR UR4, R13 ;  /* 0x000000000d0472ca */ /* 0x000fda00000e0000 */
[----:B------:R-:W-:-:S07]  /*8be0*/  MOV R3, UR4 ;  /* 0x0000000400037c02 */ /* 0x000fce0008000f00 */
.L_x_145:
[----:B-1----:R1:W2:Y:S02]  /*8bf0*/  SYNCS.PHASECHK.TRANS64.TRYWAIT P0, [R3+URZ+0xb0], R0 ;  /* 0x0000b000030075a7 */ /* 0x0022a400080011ff */
[----:B--2---:R-:W-:Y:S05]  /*8c00*/  @!P0 NANOSLEEP.SYNCS 0x989680 ;  /* 0x009896800000895d */ /* 0x004fea0003900000 */
[----:B------:R-:W2:Y:S02]  /*8c10*/  @!P0 SYNCS.PHASECHK.TRANS64 P0, [R3+URZ+0xb0], R0 ;  /* 0x0000b000030085a7 */ /* 0x000ea400080010ff */
[----:B--2---:R-:W-:Y:S05]  /*8c20*/  @!P0 BRA `(.L_x_145) ;  /* 0xfffffffc00f08947 */ /* 0x004fea000383ffff */
[----:B------:R-:W-:Y:S05]  /*8c30*/  BRA `(.L_x_146) ;  /* 0xffffffa400b87947 */ /* 0x000fea000383ffff */
.L_x_59:
[----:B------:R-:W-:Y:S07]  /*8c40*/  MOV R0, UR5 ;  /* 0x0000000500007c02 */ /* 0x000fee0008000f00 */
.L_x_147:
[----:B-1----:R1:W2:Y:S02]  /*8c50*/  SYNCS.PHASECHK.TRANS64.TRYWAIT P0, [R0+URZ], R3 ;  /* 0x00000003000075a7 */ /* 0x0022a400080011ff */
[----:B--2---:R-:W-:Y:S05]  /*8c60*/  @!P0 NANOSLEEP.SYNCS 0x989680 ;  /* 0x009896800000895d */ /* 0x004fea0003900000 */
[----:B------:R-:W2:Y:S02]  /*8c70*/  @!P0 SYNCS.PHASECHK.TRANS64 P0, [R0+URZ], R3 ;  /* 0x00000003000085a7 */ /* 0x000ea400080010ff */
[----:B--2---:R-:W-:Y:S05]  /*8c80*/  @!P0 BRA `(.L_x_147) ;  /* 0xfffffffc00f08947 */ /* 0x004fea000383ffff */
[----:B------:R-:W-:Y:S05]  /*8c90*/  BRA `(.L_x_58) ;  /* 0xffffffa400d47947 */ /* 0x000fea000383ffff */
.L_x_62:
[----:B------:R-:W-:-:S07]  /*8ca0*/  MOV R0, UR4 ;  /* 0x0000000400007c02 */ /* 0x000fce0008000f00 */
.L_x_148:
[----:B-1----:R1:W2:Y:S02]  /*8cb0*/  SYNCS.PHASECHK.TRANS64.TRYWAIT P0, [R0+URZ], R3 ;  /* 0x00000003000075a7 */ /* 0x0022a400080011ff */
[----:B--2---:R-:W-:Y:S05]  /*8cc0*/  @!P0 NANOSLEEP.SYNCS 0x989680 ;  /* 0x009896800000895d */ /* 0x004fea0003900000 */
[----:B------:R-:W2:Y:S02]  /*8cd0*/  @!P0 SYNCS.PHASECHK.TRANS64 P0, [R0+URZ], R3 ;  /* 0x00000003000085a7 */ /* 0x000ea400080010ff */
[----:B--2---:R-:W-:Y:S05]  /*8ce0*/  @!P0 BRA `(.L_x_148) ;  /* 0xfffffffc00f08947 */ /* 0x004fea000383ffff */
[----:B------:R-:W-:Y:S05]  /*8cf0*/  BRA `(.L_x_149) ;  /* 0xffffffac00ec7947 */ /* 0x000fea000383ffff */
.L_x_63:
[----:B------:R-:W-:-:S07]  /*8d00*/  MOV R0, UR5 ;  /* 0x0000000500007c02 */ /* 0x000fce0008000f00 */
.L_x_150:
[----:B-1----:R1:W2:Y:S02]  /*8d10*/  SYNCS.PHASECHK.TRANS64.TRYWAIT P0, [R0+URZ], R3 ;  /* 0x00000003000075a7 */ /* 0x0022a400080011ff */
[----:B--2---:R-:W-:Y:S05]  /*8d20*/  @!P0 NANOSLEEP.SYNCS 0x989680 ;  /* 0x009896800000895d */ /* 0x004fea0003900000 */
[----:B------:R-:W2:Y:S02]  /*8d30*/  @!P0 SYNCS.PHASECHK.TRANS64 P0, [R0+URZ], R3 ;  /* 0x00000003000085a7 */ /* 0x000ea400080010ff */
[----:B--2---:R-:W-:Y:S05]  /*8d40*/  @!P0 BRA `(.L_x_150) ;  /* 0xfffffffc00f08947 */ /* 0x004fea000383ffff */
[----:B------:R-:W-:Y:S05]  /*8d50*/  BRA `(.L_x_151) ;  /* 0xffffffac00fc7947 */ /* 0x000fea000383ffff */
.L_x_64:
[----:B------:R-:W-:-:S07]  /*8d60*/  MOV R0, UR5 ;  /* 0x0000000500007c02 */ /* 0x000fce0008000f00 */
.L_x_152:
[----:B-1----:R1:W2:Y:S02]  /*8d70*/  SYNCS.PHASECHK.TRANS64.TRYWAIT P0, [R0+URZ], R3 ;  /* 0x00000003000075a7 */ /* 0x0022a400080011ff */
[----:B--2---:R-:W-:Y:S05]  /*8d80*/  @!P0 NANOSLEEP.SYNCS 0x989680 ;  /* 0x009896800000895d */ /* 0x004fea0003900000 */
[----:B------:R-:W2:Y:S02]  /*8d90*/  @!P0 SYNCS.PHASECHK.TRANS64 P0, [R0+URZ], R3 ;  /* 0x00000003000085a7 */ /* 0x000ea400080010ff */
[----:B--2---:R-:W-:Y:S05]  /*8da0*/  @!P0 BRA `(.L_x_152) ;  /* 0xfffffffc00f08947 */ /* 0x004fea000383ffff */
[----:B------:R-:W-:Y:S05]  /*8db0*/  BRA `(.L_x_153) ;  /* 0xffffffb000087947 */ /* 0x000fea000383ffff */
.L_x_65:
[----:B------:R-:W-:-:S07]  /*8dc0*/  MOV R0, UR4 ;  /* 0x0000000400007c02 */ /* 0x000fce0008000f00 */
.L_x_154:
[----:B-1----:R1:W2:Y:S02]  /*8dd0*/  SYNCS.PHASECHK.TRANS64.TRYWAIT P0, [R0+URZ], R3 ;  /* 0x00000003000075a7 */ /* 0x0022a400080011ff */
[----:B--2---:R-:W-:Y:S05]  /*8de0*/  @!P0 NANOSLEEP.SYNCS 0x989680 ;  /* 0x009896800000895d */ /* 0x004fea0003900000 */
[----:B------:R-:W2:Y:S02]  /*8df0*/  @!P0 SYNCS.PHASECHK.TRANS64 P0, [R0+URZ], R3 ;  /* 0x00000003000085a7 */ /* 0x000ea400080010ff */
[----:B--2---:R-:W-:Y:S05]  /*8e00*/  @!P0 BRA `(.L_x_154) ;  /* 0xfffffffc00f08947 */ /* 0x004fea000383ffff */
[----:B------:R-:W-:Y:S05]  /*8e10*/  BRA `(.L_x_155) ;  /* 0xffffffb000147947 */ /* 0x000fea000383ffff */
.L_x_70:
[----:B---3--:R3:W1:Y:S02]  /*8e20*/  SYNCS.PHASECHK.TRANS64.TRYWAIT P0, [R0+URZ+0x70], R3 ;  /* 0x00007003000075a7 */ /* 0x00866400080011ff */
[----:B-1----:R-:W-:Y:S05]  /*8e30*/  @!P0 NANOSLEEP.SYNCS 0x989680 ;  /* 0x009896800000895d */ /* 0x002fea0003900000 */
[----:B------:R-:W1:Y:S02]  /*8e40*/  @!P0 SYNCS.PHASECHK.TRANS64 P0, [R0+URZ+0x70], R3 ;  /* 0x00007003000085a7 */ /* 0x000e6400080010ff */
[----:B-1----:R-:W-:Y:S05]  /*8e50*/  @!P0 BRA `(.L_x_70) ;  /* 0xfffffffc00f08947 */ /* 0x002fea000383ffff */
[----:B------:R-:W-:Y:S05]  /*8e60*/  BRA `(.L_x_156) ;  /* 0xffffffb400247947 */ /* 0x000fea000383ffff */
.L_x_73:
[----:B------:R-:W-:Y:S07]  /*8e70*/  MOV R0, UR4 ;  /* 0x0000000400007c02 */ /* 0x000fee0008000f00 */
.L_x_157:
[----:B---3--:R3:W1:Y:S02]  /*8e80*/  SYNCS.PHASECHK.TRANS64.TRYWAIT P0, [R0+URZ+0x68], R3 ;  /* 0x00006803000075a7 */ /* 0x00866400080011ff */
[----:B-1----:R-:W-:Y:S05]  /*8e90*/  @!P0 NANOSLEEP.SYNCS 0x989680 ;  /* 0x009896800000895d */ /* 0x002fea0003900000 */
[----:B------:R-:W1:Y:S02]  /*8ea0*/  @!P0 SYNCS.PHASECHK.TRANS64 P0, [R0+URZ+0x68], R3 ;  /* 0x00006803000085a7 */ /* 0x000e6400080010ff */
[----:B-1----:R-:W-:Y:S05]  /*8eb0*/  @!P0 BRA `(.L_x_157) ;  /* 0xfffffffc00f08947 */ /* 0x002fea000383ffff */
[----:B------:R-:W-:Y:S05]  /*8ec0*/  BRA `(.L_x_72) ;  /* 0xffffffb800047947 */ /* 0x000fea000383ffff */
.L_x_76:
[----:B------:R-:W-:Y:S07]  /*8ed0*/  MOV R3, UR4 ;  /* 0x0000000400037c02 */ /* 0x000fee0008000f00 */
.L_x_158:
[----:B--2---:R2:W3:Y:S02]  /*8ee0*/  SYNCS.PHASECHK.TRANS64.TRYWAIT P0, [R3+URZ+0x40], R12 ;  /* 0x0000400c030075a7 */ /* 0x0044e400080011ff */
[----:B---3--:R-:W-:Y:S05]  /*8ef0*/  @!P0 NANOSLEEP.SYNCS 0x989680 ;  /* 0x009896800000895d */ /* 0x008fea0003900000 */
[----:B------:R-:W3:Y:S02]  /*8f00*/  @!P0 SYNCS.PHASECHK.TRANS64 P0, [R3+URZ+0x40], R12 ;  /* 0x0000400c030085a7 */ /* 0x000ee400080010ff */
[----:B---3--:R-:W-:Y:S05]  /*8f10*/  @!P0 BRA `(.L_x_158) ;  /* 0xfffffffc00f08947 */ /* 0x008fea000383ffff */
[----:B------:R-:W-:Y:S05]  /*8f20*/  BRA `(.L_x_159) ;  /* 0xffffffb8007c7947 */ /* 0x000fea000383ffff */
.L_x_77:
[----:B--2---:R-:W-:Y:S07]  /*8f30*/  MOV R3, UR4 ;  /* 0x0000000400037c02 */ /* 0x004fee0008000f00 */
.L_x_160:
[----:B--2---:R2:W3:Y:S02]  /*8f40*/  SYNCS.PHASECHK.TRANS64.TRYWAIT P0, [R3+URZ+0x48], R12 ;  /* 0x0000480c030075a7 */ /* 0x0044e400080011ff */
[----:B---3--:R-:W-:Y:S05]  /*8f50*/  @!P0 NANOSLEEP.SYNCS 0x989680 ;  /* 0x009896800000895d */ /* 0x008fea0003900000 */
[----:B------:R-:W3:Y:S02]  /*8f60*/  @!P0 SYNCS.PHASECHK.TRANS64 P0, [R3+URZ+0x48], R12 ;  /* 0x0000480c030085a7 */ /* 0x000ee400080010ff */
[----:B---3--:R-:W-:Y:S05]  /*8f70*/  @!P0 BRA `(.L_x_160) ;  /* 0xfffffffc00f08947 */ /* 0x008fea000383ffff */
[----:B------:R-:W-:Y:S05]  /*8f80*/  BRA `(.L_x_161) ;  /* 0xffffffb800bc7947 */ /* 0x000fea000383ffff */
.L_x_78:
[----:B--2---:R-:W-:Y:S07]  /*8f90*/  MOV R3, UR4 ;  /* 0x0000000400037c02 */ /* 0x004fee0008000f00 */
.L_x_162:
[----:B--2---:R2:W3:Y:S02]  /*8fa0*/  SYNCS.PHASECHK.TRANS64.TRYWAIT P0, [R3+URZ+0x50], R12 ;  /* 0x0000500c030075a7 */ /* 0x0044e400080011ff */
[----:B---3--:R-:W-:Y:S05]  /*8fb0*/  @!P0 NANOSLEEP.SYNCS 0x989680 ;  /* 0x009896800000895d */ /* 0x008fea0003900000 */
[----:B------:R-:W3:Y:S02]  /*8fc0*/  @!P0 SYNCS.PHASECHK.TRANS64 P0, [R3+URZ+0x50], R12 ;  /* 0x0000500c030085a7 */ /* 0x000ee400080010ff */
[----:B---3--:R-:W-:Y:S05]  /*8fd0*/  @!P0 BRA `(.L_x_162) ;  /* 0xfffffffc00f08947 */ /* 0x008fea000383ffff */
[----:B------:R-:W-:Y:S05]  /*8fe0*/  BRA `(.L_x_163) ;  /* 0xffffffbc00047947 */ /* 0x000fea000383ffff */
.L_x_79:
[----:B------:R-:W-:Y:S07]  /*8ff0*/  MOV R3, UR4 ;  /* 0x0000000400037c02 */ /* 0x000fee0008000f00 */
.L_x_164:
[----:B-1----:R1:W2:Y:S02]  /*9000*/  SYNCS.PHASECHK.TRANS64.TRYWAIT P0, [R3+URZ+0x58], R12 ;  /* 0x0000580c030075a7 */ /* 0x0022a400080011ff */
[----:B--2---:R-:W-:Y:S05]  /*9010*/  @!P0 NANOSLEEP.SYNCS 0x989680 ;  /* 0x009896800000895d */ /* 0x004fea0003900000 */
[----:B------:R-:W2:Y:S02]  /*9020*/  @!P0 SYNCS.PHASECHK.TRANS64 P0, [R3+URZ+0x58], R12 ;  /* 0x0000580c030085a7 */ /* 0x000ea400080010ff */
[----:B--2---:R-:W-:Y:S05]  /*9030*/  @!P0 BRA `(.L_x_164) ;  /* 0xfffffffc00f08947 */ /* 0x004fea000383ffff */
[----:B------:R-:W-:Y:S05]  /*9040*/  BRA `(.L_x_165) ;  /* 0xffffffbc008c7947 */ /* 0x000fea000383ffff */
.L_x_81:
[----:B------:R-:W-:-:S07]  /*9050*/  MOV R0, UR4 ;  /* 0x0000000400007c02 */ /* 0x000fce0008000f00 */
.L_x_166:
[----:B-1----:R1:W2:Y:S02]  /*9060*/  SYNCS.PHASECHK.TRANS64.TRYWAIT P0, [R0+URZ+0x40], R3 ;  /* 0x00004003000075a7 */ /* 0x0022a400080011ff */
[----:B--2---:R-:W-:Y:S05]  /*9070*/  @!P0 NANOSLEEP.SYNCS 0x989680 ;  /* 0x009896800000895d */ /* 0x004fea0003900000 */
[----:B------:R-:W2:Y:S02]  /*9080*/  @!P0 SYNCS.PHASECHK.TRANS64 P0, [R0+URZ+0x40], R3 ;  /* 0x00004003000085a7 */ /* 0x000ea400080010ff */
[----:B--2---:R-:W-:Y:S05]  /*9090*/  @!P0 BRA `(.L_x_166) ;  /* 0xfffffffc00f08947 */ /* 0x004fea000383ffff */
[----:B------:R-:W-:Y:S05]  /*90a0*/  BRA `(.L_x_167) ;  /* 0xffffffbc00fc7947 */ /* 0x000fea000383ffff */
.L_x_82:
[----:B-1----:R-:W-:-:S07]  /*90b0*/  MOV R0, UR4 ;  /* 0x0000000400007c02 */ /* 0x002fce0008000f00 */
.L_x_168:
[----:B-1----:R1:W2:Y:S02]  /*90c0*/  SYNCS.PHASECHK.TRANS64.TRYWAIT P0, [R0+URZ+0x48], R3 ;  /* 0x00004803000075a7 */ /* 0x0022a400080011ff */
[----:B--2---:R-:W-:Y:S05]  /*90d0*/  @!P0 NANOSLEEP.SYNCS 0x989680 ;  /* 0x009896800000895d */ /* 0x004fea0003900000 */
[----:B------:R-:W2:Y:S02]  /*90e0*/  @!P0 SYNCS.PHASECHK.TRANS64 P0, [R0+URZ+0x48], R3 ;  /* 0x00004803000085a7 */ /* 0x000ea400080010ff */
[----:B--2---:R-:W-:Y:S05]  /*90f0*/  @!P0 BRA `(.L_x_168) ;  /* 0xfffffffc00f08947 */ /* 0x004fea000383ffff */
[----:B------:R-:W-:Y:S05]  /*9100*/  BRA `(.L_x_169) ;  /* 0xffffffbc00ec7947 */ /* 0x000fea000383ffff */
.L_x_83:
[----:B-1----:R-:W-:-:S07]  /*9110*/  MOV R0, UR4 ;  /* 0x0000000400007c02 */ /* 0x002fce0008000f00 */
.L_x_170:
[----:B-1----:R1:W2:Y:S02]  /*9120*/  SYNCS.PHASECHK.TRANS64.TRYWAIT P0, [R0+URZ+0x50], R3 ;  /* 0x00005003000075a7 */ /* 0x0022a400080011ff */
[----:B--2---:R-:W-:Y:S05]  /*9130*/  @!P0 NANOSLEEP.SYNCS 0x989680 ;  /* 0x009896800000895d */ /* 0x004fea0003900000 */
[----:B------:R-:W2:Y:S02]  /*9140*/  @!P0 SYNCS.PHASECHK.TRANS64 P0, [R0+URZ+0x50], R3 ;  /* 0x00005003000085a7 */ /* 0x000ea400080010ff */
[----:B--2---:R-:W-:Y:S05]  /*9150*/  @!P0 BRA `(.L_x_170) ;  /* 0xfffffffc00f08947 */ /* 0x004fea000383ffff */
[----:B------:R-:W-:Y:S05]  /*9160*/  BRA `(.L_x_171) ;  /* 0xffffffbc00dc7947 */ /* 0x000fea000383ffff */
.L_x_85:
[----:B--2---:R2:W4:Y:S02]  /*9170*/  SYNCS.PHASECHK.TRANS64.TRYWAIT P0, [R0+URZ+0x70], R3 ;  /* 0x00007003000075a7 */ /* 0x00452400080011ff */
[----:B----4-:R-:W-:Y:S05]  /*9180*/  @!P0 NANOSLEEP.SYNCS 0x989680 ;  /* 0x009896800000895d */ /* 0x010fea0003900000 */
[----:B------:R-:W4:Y:S02]  /*9190*/  @!P0 SYNCS.PHASECHK.TRANS64 P0, [R0+URZ+0x70], R3 ;  /* 0x00007003000085a7 */ /* 0x000f2400080010ff */
[----:B----4-:R-:W-:Y:S05]  /*91a0*/  @!P0 BRA `(.L_x_85) ;  /* 0xfffffffc00f08947 */ /* 0x010fea000383ffff */
[----:B------:R-:W-:Y:S05]  /*91b0*/  BRA `(.L_x_172) ;  /* 0xffffffc000a47947 */ /* 0x000fea000383ffff */
.L_x_96:
[----:B-1----:R-:W-:Y:S04]  /*91c0*/  MOV R0, UR36 ;  /* 0x0000002400007c02 */ /* 0x002fe80008000f00 */
[----:B------:R1:W3:Y:S03]  /*91d0*/  SYNCS.PHASECHK.TRANS64.TRYWAIT P1, [R0+URZ+0x20], R5 ;  /* 0x00002005000075a7 */ /* 0x0002e600080211ff */
[----:B---3--:R-:W-:Y:S05]  /*91e0*/  @!P1 NANOSLEEP.SYNCS 0x989680 ;  /* 0x009896800000995d */ /* 0x008fea0003900000 */
[----:B------:R-:W3:Y:S02]  /*91f0*/  @!P1 SYNCS.PHASECHK.TRANS64 P1, [R0+URZ+0x20], R5 ;  /* 0x00002005000095a7 */ /* 0x000ee400080210ff */
[----:B---3--:R-:W-:Y:S05]  /*9200*/  @!P1 BRA `(.L_x_96) ;  /* 0xfffffffc00ec9947 */ /* 0x008fea000383ffff */
[----:B------:R-:W-:Y:S05]  /*9210*/  BRA `(.L_x_95) ;  /* 0xffffffcc00b07947 */ /* 0x000fea000383ffff */
.L_x_98:
[----:B-1----:R1:W4:Y:S02]  /*9220*/  SYNCS.PHASECHK.TRANS64.TRYWAIT P0, [R88+URZ+0x90], R3 ;  /* 0x00009003580075a7 */ /* 0x00232400080011ff */
[----:B----4-:R-:W-:Y:S05]  /*9230*/  @!P0 NANOSLEEP.SYNCS 0x989680 ;  /* 0x009896800000895d */ /* 0x010fea0003900000 */
[----:B------:R-:W4:Y:S02]  /*9240*/  @!P0 SYNCS.PHASECHK.TRANS64 P0, [R88+URZ+0x90], R3 ;  /* 0x00009003580085a7 */ /* 0x000f2400080010ff */
[----:B----4-:R-:W-:Y:S05]  /*9250*/  @!P0 BRA `(.L_x_98) ;  /* 0xfffffffc00f08947 */ /* 0x010fea000383ffff */
[----:B------:R-:W-:Y:S05]  /*9260*/  BRA `(.L_x_97) ;  /* 0xffffffcc00d87947 */ /* 0x000fea000383ffff */
.L_x_107:
[----:B-1----:R1:W2:Y:S02]  /*9270*/  SYNCS.PHASECHK.TRANS64.TRYWAIT P0, [R3+URZ+0x20], R0 ;  /* 0x00002000030075a7 */ /* 0x0022a400080011ff */
[----:B--2---:R-:W-:Y:S05]  /*9280*/  @!P0 NANOSLEEP.SYNCS 0x989680 ;  /* 0x009896800000895d */ /* 0x004fea0003900000 */
[----:B------:R-:W2:Y:S02]  /*9290*/  @!P0 SYNCS.PHASECHK.TRANS64 P0, [R3+URZ+0x20], R0 ;  /* 0x00002000030085a7 */ /* 0x000ea400080010ff */
[----:B--2---:R-:W-:Y:S05]  /*92a0*/  @!P0 BRA `(.L_x_107) ;  /* 0xfffffffc00f08947 */ /* 0x004fea000383ffff */
[----:B------:R-:W-:Y:S05]  /*92b0*/  BRA `(.L_x_106) ;  /* 0xffffffd400f47947 */ /* 0x000fea000383ffff */
.L_x_115:
[----:B-1----:R1:W2:Y:S02]  /*92c0*/  SYNCS.PHASECHK.TRANS64.TRYWAIT P0, [R92+URZ+0x20], R5 ;  /* 0x000020055c0075a7 */ /* 0x0022a400080011ff */
[----:B--2---:R-:W-:Y:S05]  /*92d0*/  @!P0 NANOSLEEP.SYNCS 0x989680 ;  /* 0x009896800000895d */ /* 0x004fea0003900000 */
[----:B------:R-:W2:Y:S02]  /*92e0*/  @!P0 SYNCS.PHASECHK.TRANS64 P0, [R92+URZ+0x20], R5 ;  /* 0x000020055c0085a7 */ /* 0x000ea400080010ff */
[----:B--2---:R-:W-:Y:S05]  /*92f0*/  @!P0 BRA `(.L_x_115) ;  /* 0xfffffffc00f08947 */ /* 0x004fea000383ffff */
[----:B------:R-:W-:Y:S05]  /*9300*/  BRA `(.L_x_114) ;  /* 0xffffffe000347947 */ /* 0x000fea000383ffff */
.L_x_123:
[----:B-1----:R1:W2:Y:S02]  /*9310*/  SYNCS.PHASECHK.TRANS64.TRYWAIT P0, [R92+URZ+0x20], R5 ;  /* 0x000020055c0075a7 */ /* 0x0022a400080011ff */
[----:B--2---:R-:W-:Y:S05]  /*9320*/  @!P0 NANOSLEEP.SYNCS 0x989680 ;  /* 0x009896800000895d */ /* 0x004fea0003900000 */
[----:B------:R-:W2:Y:S02]  /*9330*/  @!P0 SYNCS.PHASECHK.TRANS64 P0, [R92+URZ+0x20], R5 ;  /* 0x000020055c0085a7 */ /* 0x000ea400080010ff */
[----:B--2---:R-:W-:Y:S05]  /*9340*/  @!P0 BRA `(.L_x_123) ;  /* 0xfffffffc00f08947 */ /* 0x004fea000383ffff */
[----:B------:R-:W-:Y:S05]  /*9350*/  BRA `(.L_x_122) ;  /* 0xffffffe800747947 */ /* 0x000fea000383ffff */
        .weak           $__internal_0_$__cuda_sm10x_tcgen05_guardrail_trap_col_being_dealloced_not_returned_by_alloc
        .type           $__internal_0_$__cuda_sm10x_tcgen05_guardrail_trap_col_being_dealloced_not_returned_by_alloc,@function
        .size           $__internal_0_$__cuda_sm10x_tcgen05_guardrail_trap_col_being_dealloced_not_returned_by_alloc,($__internal_1_$__cuda_sm10x_tcgen05_guardrail_trap_phase_invalid_during_alloc - $__internal_0_$__cuda_sm10x_tcgen05_guardrail_trap_col_being_dealloced_not_returned_by_alloc)
$__internal_0_$__cuda_sm10x_tcgen05_guardrail_trap_col_being_dealloced_not_returned_by_alloc:
[----:B------:R-:W-:Y:S05]  /*9360*/  BPT.TRAP 0x1 ;  /* 0x000000040000795c */ /* 0x000fea0000300000 */
[----:B------:R-:W-:-:S04]  /*9370*/  HFMA2 R3, -RZ, RZ, 0, 0 ;  /* 0x00000000ff037431 */ /* 0x000fc800000001ff */
[----:B------:R-:W-:Y:S05]  /*9380*/  RET.REL.NODEC R2 `(_ZN7cutlass13device_kernelINS_4gemm6kernel13GemmUniversalIN4cute5tupleIJiiiiEEENS1_10collective13CollectiveMmaINS1_35MainloopSm100TmaUmmaWarpSpecializedILi2ELi2ELi4ENS5_IJNS4_1CILi1EEESB_SB_EEEEENS5_IJNSA_ILi128EEENSA_ILi64EEESE_EEENS_10tfloat32_tENS5_IJSB_llEEESH_SI_NS4_8TiledMMAINS4_8MMA_AtomIJNS4_17SM100_MMA_TF32_SSISH_SH_fLi128ELi64ELNS4_4UMMA5MajorE1ELSN_1ELNSM_7ScaleInE0ELSO_0EEEEEENS4_6LayoutISC_NS5_IJNSA_ILi0EEESS_SS_EEEEENS5_IJNS4_10UnderscoreESV_SV_EEEEENS4_13SM90_TMA_LOADENS4_14ComposedLayoutINS4_7SwizzleILi2ELi5ELi2EEENS4_18smem_ptr_flag_bitsILi32EEENSR_INS5_IJNSA_ILi32EEENSA_ILi4EEEEEENS5_IJSB_S14_EEEEEEEvNS4_8identityESY_S19_vS1A_EENS_8epilogue10collective18CollectiveEpilogueINS1C_23Sm100TmaWarpSpecializedILi4ELi2ELi16ELb1ELb0EEEJSG_NS5_IJNSR_ISE_SB_EENSR_INSA_ILi16EEESB_EEEEESH_NS5_IJlSB_lEEESH_S1L_NS1C_6fusion15FusionCallbacksIS1G_NS1M_17LinearCombinationISH_fSH_fLNS_15FloatRoundStyleE2EEESG_S1K_JEEENS4_5SM1004TMEM4LOAD26SM100_TMEM_LOAD_32dp32b16xESY_NSZ_INS10_ILi2ELi4ELi3EEES13_NSR_INS5_IJNSA_ILi8EEES1I_EEENS5_IJS1I_SB_EEEEEEENS4_39AutoVectorizingCopyWithAssumedAlignmentILi128EEENS4_14SM90_TMA_STOREES21_S23_S23_EEEvvEEEEvNT_6ParamsE) ;  /* 0xffffff6c021c7950 */ /* 0x000fea0003c3ffff */
        .weak           $__internal_1_$__cuda_sm10x_tcgen05_guardrail_trap_phase_invalid_during_alloc
        .type           $__internal_1_$__cuda_sm10x_tcgen05_guardrail_trap_phase_invalid_during_alloc,@function
        .size           $__internal_1_$__cuda_sm10x_tcgen05_guardrail_trap_phase_invalid_during_alloc,($__internal_2_$__cuda_sm10x_tcgen05_guardrail_trap_unallocated_columns_being_dealloced - $__internal_1_$__cuda_sm10x_tcgen05_guardrail_trap_phase_invalid_during_alloc)
$__internal_1_$__cuda_sm10x_tcgen05_guardrail_trap_phase_invalid_during_alloc:
[----:B------:R-:W-:Y:S05]  /*9390*/  BPT.TRAP 0x1 ;  /* 0x000000040000795c */ /* 0x000fea0000300000 */
[----:B------:R-:W-:-:S04]  /*93a0*/  MOV R3, 0x0 ;  /* 0x0000000000037802 */ /* 0x000fc80000000f00 */
[----:B------:R-:W-:Y:S05]  /*93b0*/  RET.REL.NODEC R2 `(_ZN7cutlass13device_kernelINS_4gemm6kernel13GemmUniversalIN4cute5tupleIJiiiiEEENS1_10collective13CollectiveMmaINS1_35MainloopSm100TmaUmmaWarpSpecializedILi2ELi2ELi4ENS5_IJNS4_1CILi1EEESB_SB_EEEEENS5_IJNSA_ILi128EEENSA_ILi64EEESE_EEENS_10tfloat32_tENS5_IJSB_llEEESH_SI_NS4_8TiledMMAINS4_8MMA_AtomIJNS4_17SM100_MMA_TF32_SSISH_SH_fLi128ELi64ELNS4_4UMMA5MajorE1ELSN_1ELNSM_7ScaleInE0ELSO_0EEEEEENS4_6LayoutISC_NS5_IJNSA_ILi0EEESS_SS_EEEEENS5_IJNS4_10UnderscoreESV_SV_EEEEENS4_13SM90_TMA_LOADENS4_14ComposedLayoutINS4_7SwizzleILi2ELi5ELi2EEENS4_18smem_ptr_flag_bitsILi32EEENSR_INS5_IJNSA_ILi32EEENSA_ILi4EEEEEENS5_IJSB_S14_EEEEEEEvNS4_8identityESY_S19_vS1A_EENS_8epilogue10collective18CollectiveEpilogueINS1C_23Sm100TmaWarpSpecializedILi4ELi2ELi16ELb1ELb0EEEJSG_NS5_IJNSR_ISE_SB_EENSR_INSA_ILi16EEESB_EEEEESH_NS5_IJlSB_lEEESH_S1L_NS1C_6fusion15FusionCallbacksIS1G_NS1M_17LinearCombinationISH_fSH_fLNS_15FloatRoundStyleE2EEESG_S1K_JEEENS4_5SM1004TMEM4LOAD26SM100_TMEM_LOAD_32dp32b16xESY_NSZ_INS10_ILi2ELi4ELi3EEES13_NSR_INS5_IJNSA_ILi8EEES1I_EEENS5_IJS1I_SB_EEEEEEENS4_39AutoVectorizingCopyWithAssumedAlignmentILi128EEENS4_14SM90_TMA_STOREES21_S23_S23_EEEvvEEEEvNT_6ParamsE) ;  /* 0xffffff6c02107950 */ /* 0x000fea0003c3ffff */
        .weak           $__internal_2_$__cuda_sm10x_tcgen05_guardrail_trap_unallocated_columns_being_dealloced
        .type           $__internal_2_$__cuda_sm10x_tcgen05_guardrail_trap_unallocated_columns_being_dealloced,@function
        .size           $__internal_2_$__cuda_sm10x_tcgen05_guardrail_trap_unallocated_columns_being_dealloced,(.L_x_174 - $__internal_2_$__cuda_sm10x_tcgen05_guardrail_trap_unallocated_columns_being_dealloced)
$__internal_2_$__cuda_sm10x_tcgen05_guardrail_trap_unallocated_columns_being_dealloced:
[----:B------:R-:W-:Y:S05]  /*93c0*/  BPT.TRAP 0x1 ;  /* 0x000000040000795c */ /* 0x000fea0000300000 */
[----:B------:R-:W-:-:S04]  /*93d0*/  HFMA2 R3, -RZ, RZ, 0, 0 ;  /* 0x00000000ff037431 */ /* 0x000fc800000001ff */
[----:B------:R-:W-:Y:S05]  /*93e0*/  RET.REL.NODEC R2 `(_ZN7cutlass13device_kernelINS_4gemm6kernel13GemmUniversalIN4cute5tupleIJiiiiEEENS1_10collective13CollectiveMmaINS1_35MainloopSm100TmaUmmaWarpSpecializedILi2ELi2ELi4ENS5_IJNS4_1CILi1EEESB_SB_EEEEENS5_IJNSA_ILi128EEENSA_ILi64EEESE_EEENS_10tfloat32_tENS5_IJSB_llEEESH_SI_NS4_8TiledMMAINS4_8MMA_AtomIJNS4_17SM100_MMA_TF32_SSISH_SH_fLi128ELi64ELNS4_4UMMA5MajorE1ELSN_1ELNSM_7ScaleInE0ELSO_0EEEEEENS4_6LayoutISC_NS5_IJNSA_ILi0EEESS_SS_EEEEENS5_IJNS4_10UnderscoreESV_SV_EEEEENS4_13SM90_TMA_LOADENS4_14ComposedLayoutINS4_7SwizzleILi2ELi5ELi2EEENS4_18smem_ptr_flag_bitsILi32EEENSR_INS5_IJNSA_ILi32EEENSA_ILi4EEEEEENS5_IJSB_S14_EEEEEEEvNS4_8identityESY_S19_vS1A_EENS_8epilogue10collective18CollectiveEpilogueINS1C_23Sm100TmaWarpSpecializedILi4ELi2ELi16ELb1ELb0EEEJSG_NS5_IJNSR_ISE_SB_EENSR_INSA_ILi16EEESB_EEEEESH_NS5_IJlSB_lEEESH_S1L_NS1C_6fusion15FusionCallbacksIS1G_NS1M_17LinearCombinationISH_fSH_fLNS_15FloatRoundStyleE2EEESG_S1K_JEEENS4_5SM1004TMEM4LOAD26SM100_TMEM_LOAD_32dp32b16xESY_NSZ_INS10_ILi2ELi4ELi3EEES13_NSR_INS5_IJNSA_ILi8EEES1I_EEENS5_IJS1I_SB_EEEEEEENS4_39AutoVectorizingCopyWithAssumedAlignmentILi128EEENS4_14SM90_TMA_STOREES21_S23_S23_EEEvvEEEEvNT_6ParamsE) ;  /* 0xffffff6c02047950 */ /* 0x000fea0003c3ffff */
.L_x_173:
[----:B------:R-:W-:-:S00]  /*93f0*/  BRA `(.L_x_173) ;  /* 0xfffffffc00fc7947 */ /* 0x000fc0000383ffff */
[----:B------:R-:W-:-:S00]  /*9400*/  NOP ;  /* 0x0000000000007918 */ /* 0x000fc00000000000 */
[----:B------:R-:W-:-:S00]  /*9410*/  NOP ;  /* 0x0000000000007918 */ /* 0x000fc00000000000 */
[----:B------:R-:W-:-:S00]  /*9420*/  NOP ;  /* 0x0000000000007918 */ /* 0x000fc00000000000 */
[----:B------:R-:W-:-:S00]  /*9430*/  NOP ;  /* 0x0000000000007918 */ /* 0x000fc00000000000 */
[----:B------:R-:W-:-:S00]  /*9440*/  NOP ;  /* 0x0000000000007918 */ /* 0x000fc00000000000 */
[----:B------:R-:W-:-:S00]  /*9450*/  NOP ;  /* 0x0000000000007918 */ /* 0x000fc00000000000 */
[----:B------:R-:W-:-:S00]  /*9460*/  NOP ;  /* 0x0000000000007918 */ /* 0x000fc00000000000 */
[----:B------:R-:W-:-:S00]  /*9470*/  NOP ;  /* 0x0000000000007918 */ /* 0x000fc00000000000 */
.L_x_174:


//--------------------- .nv.global.init           --------------------------
	.section	.nv.global.init,"aw",@progbits
.nv.global.init:
	.type		$str$27,@object
	.size		$str$27,($str$28 - $str$27)
$str$27:
        /*0000*/ 	.byte	0x28, 0x61, 0x64, 0x64, 0x72, 0x65, 0x73, 0x73, 0x20, 0x26, 0x20, 0x6d, 0x61, 0x73, 0x6b, 0x29
        /*0010*/ 	.byte	0x20, 0x3d, 0x3d, 0x20, 0x30, 0x00
	.type		$str$28,@object
	.size		$str$28,($str$26 - $str$28)
$str$28:
        /*0016*/ 	.byte	0x2f, 0x74, 0x6d, 0x70, 0x2f, 0x63, 0x75, 0x74, 0x6c, 0x61, 0x73, 0x73, 0x5f, 0x73, 0x77, 0x65
        /*0026*/ 	.byte	0x65, 0x70, 0x5f, 0x73, 0x72, 0x63, 0x2f, 0x69, 0x6e, 0x63, 0x6c, 0x75, 0x64, 0x65, 0x2f, 0x63
        /*0036*/ 	.byte	0x75, 0x74, 0x65, 0x2f, 0x70, 0x6f, 0x69, 0x6e, 0x74, 0x65, 0x72, 0x5f, 0x66, 0x6c, 0x61, 0x67
        /*0046*/ 	.byte	0x67, 0x65, 0x64, 0x2e, 0x68, 0x70, 0x70, 0x00
	.type		$str$26,@object
	.size		$str$26,($str$25 - $str$26)
$str$26:
        /*004e*/ 	.byte	0x2f, 0x74, 0x6d, 0x70, 0x2f, 0x63, 0x75, 0x74, 0x6c, 0x61, 0x73, 0x73, 0x5f, 0x73, 0x77, 0x65
        /*005e*/ 	.byte	0x65, 0x70, 0x5f, 0x73, 0x72, 0x63, 0x2f, 0x69, 0x6e, 0x63, 0x6c, 0x75, 0x64, 0x65, 0x2f, 0x63
        /*006e*/ 	.byte	0x75, 0x74, 0x65, 0x2f, 0x61, 0x74, 0x6f, 0x6d, 0x2f, 0x63, 0x6f, 0x70, 0x79, 0x5f, 0x74, 0x72
        /*007e*/ 	.byte	0x61, 0x69, 0x74, 0x73, 0x5f, 0x73, 0x6d, 0x31, 0x30, 0x30, 0x2e, 0x68, 0x70, 0x70, 0x00
	.type		$str$25,@object
	.size		$str$25,(__unnamed_1 - $str$25)
$str$25:
        /*008d*/ 	.byte	0x28, 0x28, 0x75, 0x69, 0x6e, 0x74, 0x33, 0x32, 0x5f, 0x74, 0x28, 0x74, 0x68, 0x72, 0x65, 0x61
        /*009d*/ 	.byte	0x64, 0x49, 0x64, 0x78, 0x2e, 0x78, 0x29, 0x20, 0x2f, 0x20, 0x33, 0x32, 0x29, 0x20, 0x25, 0x20
        /*00ad*/ 	.byte	0x34, 0x29, 0x20, 0x3d, 0x3d, 0x20, 0x28, 0x28, 0x28, 0x74, 0x6d, 0x65, 0x6d, 0x5f, 0x61, 0x64
        /*00bd*/ 	.byte	0x64, 0x72, 0x20, 0x3e, 0x3e, 0x20, 0x31, 0x36, 0x29, 0x20, 0x2f, 0x20, 0x33, 0x32, 0x29, 0x20
        /*00cd*/ 	.byte	0x25, 0x20, 0x34, 0x29, 0x00
	.type		__unnamed_1,@object
	.size		__unnamed_1,(__unnamed_2 - __unnamed_1)
__unnamed_1:
        /*00d2*/ 	.byte	0x61, 0x75, 0x74, 0x6f, 0x20, 0x63, 0x75, 0x74, 0x65, 0x3a, 0x3a, 0x61, 0x73, 0x5f, 0x70, 0x6f
        /* <DEDUP_REMOVED lines=24> */
        /*0262*/ 	.byte	0x32, 0x30, 0x34, 0x38, 0x3e, 0x3e, 0x3e, 0x3e, 0x5d, 0x00
	.type		__unnamed_2,@object
	.size		__unnamed_2,(.L_2 - __unnamed_2)
__unnamed_2:
        /* <DEDUP_REMOVED lines=42> */
        /*050c*/ 	.byte	0x3e, 0x5d, 0x00
.L_2:


//--------------------- .nv.shared._ZN7cutlass13device_kernelINS_4gemm6kernel13GemmUniversalIN4cute5tupleIJiiiiEEENS1_10collective13CollectiveMmaINS1_35MainloopSm100TmaUmmaWarpSpecializedILi2ELi2ELi4ENS5_IJNS4_1CILi1EEESB_SB_EEEEENS5_IJNSA_ILi128EEENSA_ILi64EEESE_EEENS_10tfloat32_tENS5_IJSB_llEEESH_SI_NS4_8TiledMMAINS4_8MMA_AtomIJNS4_17SM100_MMA_TF32_SSISH_SH_fLi128ELi64ELNS4_4UMMA5MajorE1ELSN_1ELNSM_7ScaleInE0ELSO_0EEEEEENS4_6LayoutISC_NS5_IJNSA_ILi0EEESS_SS_EEEEENS5_IJNS4_10UnderscoreESV_SV_EEEEENS4_13SM90_TMA_LOADENS4_14ComposedLayoutINS4_7SwizzleILi2ELi5ELi2EEENS4_18smem_ptr_flag_bitsILi32EEENSR_INS5_IJNSA_ILi32EEENSA_ILi4EEEEEENS5_IJSB_S14_EEEEEEEvNS4_8identityESY_S19_vS1A_EENS_8epilogue10collective18CollectiveEpilogueINS1C_23Sm100TmaWarpSpecializedILi4ELi2ELi16ELb1ELb0EEEJSG_NS5_IJNSR_ISE_SB_EENSR_INSA_ILi16EEESB_EEEEESH_NS5_IJlSB_lEEESH_S1L_NS1C_6fusion15FusionCallbacksIS1G_NS1M_17LinearCombinationISH_fSH_fLNS_15FloatRoundStyleE2EEESG_S1K_JEEENS4_5SM1004TMEM4LOAD26SM100_TMEM_LOAD_32dp32b16xESY_NSZ_INS10_ILi2ELi4ELi3EEES13_NSR_INS5_IJNSA_ILi8EEES1I_EEENS5_IJS1I_SB_EEEEEEENS4_39AutoVectorizingCopyWithAssumedAlignmentILi128EEENS4_14SM90_TMA_STOREES21_S23_S23_EEEvvEEEEvNT_6ParamsE --------------------------
	.section	.nv.shared._ZN7cutlass13device_kernelINS_4gemm6kernel13GemmUniversalIN4cute5tupleIJiiiiEEENS1_10collective13CollectiveMmaINS1_35MainloopSm100TmaUmmaWarpSpecializedILi2ELi2ELi4ENS5_IJNS4_1CILi1EEESB_SB_EEEEENS5_IJNSA_ILi128EEENSA_ILi64EEESE_EEENS_10tfloat32_tENS5_IJSB_llEEESH_SI_NS4_8TiledMMAINS4_8MMA_AtomIJNS4_17SM100_MMA_TF32_SSISH_SH_fLi128ELi64ELNS4_4UMMA5MajorE1ELSN_1ELNSM_7ScaleInE0ELSO_0EEEEEENS4_6LayoutISC_NS5_IJNSA_ILi0EEESS_SS_EEEEENS5_IJNS4_10UnderscoreESV_SV_EEEEENS4_13SM90_TMA_LOADENS4_14ComposedLayoutINS4_7SwizzleILi2ELi5ELi2EEENS4_18smem_ptr_flag_bitsILi32EEENSR_INS5_IJNSA_ILi32EEENSA_ILi4EEEEEENS5_IJSB_S14_EEEEEEEvNS4_8identityESY_S19_vS1A_EENS_8epilogue10collective18CollectiveEpilogueINS1C_23Sm100TmaWarpSpecializedILi4ELi2ELi16ELb1ELb0EEEJSG_NS5_IJNSR_ISE_SB_EENSR_INSA_ILi16EEESB_EEEEESH_NS5_IJlSB_lEEESH_S1L_NS1C_6fusion15FusionCallbacksIS1G_NS1M_17LinearCombinationISH_fSH_fLNS_15FloatRoundStyleE2EEESG_S1K_JEEENS4_5SM1004TMEM4LOAD26SM100_TMEM_LOAD_32dp32b16xESY_NSZ_INS10_ILi2ELi4ELi3EEES13_NSR_INS5_IJNSA_ILi8EEES1I_EEENS5_IJS1I_SB_EEEEEEENS4_39AutoVectorizingCopyWithAssumedAlignmentILi128EEENS4_14SM90_TMA_STOREES21_S23_S23_EEEvvEEEEvNT_6ParamsE,"aw",@nobits
	.sectionflags	@""
	.align	16
	.zero		1024


//--------------------- .nv.shared.reserved.0     --------------------------
	.section	.nv.shared.reserved.0,"aw",@nobits
	.weak		__nv_reservedSMEM_offset_0_alias
	.size		__nv_reservedSMEM_offset_0_alias, 0, 64
	.other		__nv_reservedSMEM_offset_0_alias,@"STO_CUDA_RESERVED_SHARED STV_DEFAULT"
__nv_reservedSMEM_offset_0_alias:
	.zero		0
.nv.shared.reserved.0:
	.zero		64
	.weak		__nv_reservedSMEM_tcgen05_partition
	.type		__nv_reservedSMEM_tcgen05_partition,@object
	.size		__nv_reservedSMEM_tcgen05_partition,(.L_0 - __nv_reservedSMEM_tcgen05_partition)
__nv_reservedSMEM_tcgen05_partition:
	.zero		32
.L_0:


//--------------------- .nv.global                --------------------------
	.section	.nv.global,"aw",@nobits
.nv.global:
	.type		_ZN40_INTERNAL_5fafe15b_4_k_cu_59897a7a_400524cute1_E,@object
	.size		_ZN40_INTERNAL_5fafe15b_4_k_cu_59897a7a_400524cute1_E,(_ZN40_INTERNAL_5fafe15b_4_k_cu_59897a7a_400524cuda3std3__45__cpo6cbeginE - _ZN40_INTERNAL_5fafe15b_4_k_cu_59897a7a_400524cute1_E)
_ZN40_INTERNAL_5fafe15b_4_k_cu_59897a7a_400524cute1_E:
	.zero		1
	.type		_ZN40_INTERNAL_5fafe15b_4_k_cu_59897a7a_400524cuda3std3__45__cpo6cbeginE,@object
	.size		_ZN40_INTERNAL_5fafe15b_4_k_cu_59897a7a_400524cuda3std3__45__cpo6cbeginE,(_ZN40_INTERNAL_5fafe15b_4_k_cu_59897a7a_400524cuda3std3__48in_placeE - _ZN40_INTERNAL_5fafe15b_4_k_cu_59897a7a_400524cuda3std3__45__cpo6cbeginE)
_ZN40_INTERNAL_5fafe15b_4_k_cu_59897a7a_400524cuda3std3__45__cpo6cbeginE:
	.zero		1
	.type		_ZN40_INTERNAL_5fafe15b_4_k_cu_59897a7a_400524cuda3std3__48in_placeE,@object
	.size		_ZN40_INTERNAL_5fafe15b_4_k_cu_59897a7a_400524cuda3std3__48in_placeE,(_ZN40_INTERNAL_5fafe15b_4_k_cu_59897a7a_400524cuda3std6ranges3__45__cpo9iter_moveE - _ZN40_INTERNAL_5fafe15b_4_k_cu_59897a7a_400524cuda3std3__48in_placeE)
_ZN40_INTERNAL_5fafe15b_4_k_cu_59897a7a_400524cuda3std3__48in_placeE:
	.zero		1
	.type		_ZN40_INTERNAL_5fafe15b_4_k_cu_59897a7a_400524cuda3std6ranges3__45__cpo9iter_moveE,@object
	.size		_ZN40_INTERNAL_5fafe15b_4_k_cu_59897a7a_400524cuda3std6ranges3__45__cpo9iter_moveE,(_ZN40_INTERNAL_5fafe15b_4_k_cu_59897a7a_400524cuda3std3__45__cpo5beginE - _ZN40_INTERNAL_5fafe15b_4_k_cu_59897a7a_400524cuda3std6ranges3__45__cpo9iter_moveE)
_ZN40_INTERNAL_5fafe15b_4_k_cu_59897a7a_400524cuda3std6ranges3__45__cpo9iter_moveE:
	.zero		1
	.type		_ZN40_INTERNAL_5fafe15b_4_k_cu_59897a7a_400524cuda3std3__45__cpo5beginE,@object
	.size		_ZN40_INTERNAL_5fafe15b_4_k_cu_59897a7a_400524cuda3std3__45__cpo5beginE,(_ZN40_INTERNAL_5fafe15b_4_k_cu_59897a7a_400524cuda3std3__442_GLOBAL__N__5fafe15b_4_k_cu_59897a7a_400526ignoreE - _ZN40_INTERNAL_5fafe15b_4_k_cu_59897a7a_400524cuda3std3__45__cpo5beginE)
_ZN40_INTERNAL_5fafe15b_4_k_cu_59897a7a_400524cuda3std3__45__cpo5beginE:
	.zero		1
	.type		_ZN40_INTERNAL_5fafe15b_4_k_cu_59897a7a_400524cuda3std3__442_GLOBAL__N__5fafe15b_4_k_cu_59897a7a_400526ignoreE,@object
	.size		_ZN40_INTERNAL_5fafe15b_4_k_cu_59897a7a_400524cuda3std3__442_GLOBAL__N__5fafe15b_4_k_cu_59897a7a_400526ignoreE,(_ZN40_INTERNAL_5fafe15b_4_k_cu_59897a7a_400524cute7productE - _ZN40_INTERNAL_5fafe15b_4_k_cu_59897a7a_400524cuda3std3__442_GLOBAL__N__5fafe15b_4_k_cu_59897a7a_400526ignoreE)
_ZN40_INTERNAL_5fafe15b_4_k_cu_59897a7a_400524cuda3std3__442_GLOBAL__N__5fafe15b_4_k_cu_59897a7a_400526ignoreE:
	.zero		1
	.type		_ZN40_INTERNAL_5fafe15b_4_k_cu_59897a7a_400524cute7productE,@object
	.size		_ZN40_INTERNAL_5fafe15b_4_k_cu_59897a7a_400524cute7productE,(_ZN40_INTERNAL_5fafe15b_4_k_cu_59897a7a_400524cuda3std3__45__cpo3endE - _ZN40_INTERNAL_5fafe15b_4_k_cu_59897a7a_400524cute7productE)
_ZN40_INTERNAL_5fafe15b_4_k_cu_59897a7a_400524cute7productE:
	.zero		1
	.type		_ZN40_INTERNAL_5fafe15b_4_k_cu_59897a7a_400524cuda3std3__45__cpo3endE,@object
	.size		_ZN40_INTERNAL_5fafe15b_4_k_cu_59897a7a_400524cuda3std3__45__cpo3endE,(_ZN40_INTERNAL_5fafe15b_4_k_cu_59897a7a_400524cuda3std3__419piecewise_constructE - _ZN40_INTERNAL_5fafe15b_4_k_cu_59897a7a_400524cuda3std3__45__cpo3endE)
_ZN40_INTERNAL_5fafe15b_4_k_cu_59897a7a_400524cuda3std3__45__cpo3endE:
	.zero		1
	.type		_ZN40_INTERNAL_5fafe15b_4_k_cu_59897a7a_400524cuda3std3__419piecewise_constructE,@object
	.size		_ZN40_INTERNAL_5fafe15b_4_k_cu_59897a7a_400524cuda3std3__419piecewise_constructE,(_ZN40_INTERNAL_5fafe15b_4_k_cu_59897a7a_400524cuda3std3__45__cpo4cendE - _ZN40_INTERNAL_5fafe15b_4_k_cu_59897a7a_400524cuda3std3__419piecewise_constructE)
_ZN40_INTERNAL_5fafe15b_4_k_cu_59897a7a_400524cuda3std3__419piecewise_constructE:
	.zero		1
	.type		_ZN40_INTERNAL_5fafe15b_4_k_cu_59897a7a_400524cuda3std3__45__cpo4cendE,@object
	.size		_ZN40_INTERNAL_5fafe15b_4_k_cu_59897a7a_400524cuda3std3__45__cpo4cendE,(_ZN40_INTERNAL_5fafe15b_4_k_cu_59897a7a_400524cuda3std6ranges3__45__cpo4swapE - _ZN40_INTERNAL_5fafe15b_4_k_cu_59897a7a_400524cuda3std3__45__cpo4cendE)
_ZN40_INTERNAL_5fafe15b_4_k_cu_59897a7a_400524cuda3std3__45__cpo4cendE:
	.zero		1
	.type		_ZN40_INTERNAL_5fafe15b_4_k_cu_59897a7a_400524cuda3std6ranges3__45__cpo4swapE,@object
	.size		_ZN40_INTERNAL_5fafe15b_4_k_cu_59897a7a_400524cuda3std6ranges3__45__cpo4swapE,(.L_10 - _ZN40_INTERNAL_5fafe15b_4_k_cu_59897a7a_400524cuda3std6ranges3__45__cpo4swapE)
_ZN40_INTERNAL_5fafe15b_4_k_cu_59897a7a_400524cuda3std6ranges3__45__cpo4swapE:
	.zero		1
.L_10:


//--------------------- .nv.constant0._ZN7cutlass13device_kernelINS_4gemm6kernel13GemmUniversalIN4cute5tupleIJiiiiEEENS1_10collective13CollectiveMmaINS1_35MainloopSm100TmaUmmaWarpSpecializedILi2ELi2ELi4ENS5_IJNS4_1CILi1EEESB_SB_EEEEENS5_IJNSA_ILi128EEENSA_ILi64EEESE_EEENS_10tfloat32_tENS5_IJSB_llEEESH_SI_NS4_8TiledMMAINS4_8MMA_AtomIJNS4_17SM100_MMA_TF32_SSISH_SH_fLi128ELi64ELNS4_4UMMA5MajorE1ELSN_1ELNSM_7ScaleInE0ELSO_0EEEEEENS4_6LayoutISC_NS5_IJNSA_ILi0EEESS_SS_EEEEENS5_IJNS4_10UnderscoreESV_SV_EEEEENS4_13SM90_TMA_LOADENS4_14ComposedLayoutINS4_7SwizzleILi2ELi5ELi2EEENS4_18smem_ptr_flag_bitsILi32EEENSR_INS5_IJNSA_ILi32EEENSA_ILi4EEEEEENS5_IJSB_S14_EEEEEEEvNS4_8identityESY_S19_vS1A_EENS_8epilogue10collective18CollectiveEpilogueINS1C_23Sm100TmaWarpSpecializedILi4ELi2ELi16ELb1ELb0EEEJSG_NS5_IJNSR_ISE_SB_EENSR_INSA_ILi16EEESB_EEEEESH_NS5_IJlSB_lEEESH_S1L_NS1C_6fusion15FusionCallbacksIS1G_NS1M_17LinearCombinationISH_fSH_fLNS_15FloatRoundStyleE2EEESG_S1K_JEEENS4_5SM1004TMEM4LOAD26SM100_TMEM_LOAD_32dp32b16xESY_NSZ_INS10_ILi2ELi4ELi3EEES13_NSR_INS5_IJNSA_ILi8EEES1I_EEENS5_IJS1I_SB_EEEEEEENS4_39AutoVectorizingCopyWithAssumedAlignmentILi128EEENS4_14SM90_TMA_STOREES21_S23_S23_EEEvvEEEEvNT_6ParamsE --------------------------
	.section	.nv.constant0._ZN7cutlass13device_kernelINS_4gemm6kernel13GemmUniversalIN4cute5tupleIJiiiiEEENS1_10collective13CollectiveMmaINS1_35MainloopSm100TmaUmmaWarpSpecializedILi2ELi2ELi4ENS5_IJNS4_1CILi1EEESB_SB_EEEEENS5_IJNSA_ILi128EEENSA_ILi64EEESE_EEENS_10tfloat32_tENS5_IJSB_llEEESH_SI_NS4_8TiledMMAINS4_8MMA_AtomIJNS4_17SM100_MMA_TF32_SSISH_SH_fLi128ELi64ELNS4_4UMMA5MajorE1ELSN_1ELNSM_7ScaleInE0ELSO_0EEEEEENS4_6LayoutISC_NS5_IJNSA_ILi0EEESS_SS_EEEEENS5_IJNS4_10UnderscoreESV_SV_EEEEENS4_13SM90_TMA_LOADENS4_14ComposedLayoutINS4_7SwizzleILi2ELi5ELi2EEENS4_18smem_ptr_flag_bitsILi32EEENSR_INS5_IJNSA_ILi32EEENSA_ILi4EEEEEENS5_IJSB_S14_EEEEEEEvNS4_8identityESY_S19_vS1A_EENS_8epilogue10collective18CollectiveEpilogueINS1C_23Sm100TmaWarpSpecializedILi4ELi2ELi16ELb1ELb0EEEJSG_NS5_IJNSR_ISE_SB_EENSR_INSA_ILi16EEESB_EEEEESH_NS5_IJlSB_lEEESH_S1L_NS1C_6fusion15FusionCallbacksIS1G_NS1M_17LinearCombinationISH_fSH_fLNS_15FloatRoundStyleE2EEESG_S1K_JEEENS4_5SM1004TMEM4LOAD26SM100_TMEM_LOAD_32dp32b16xESY_NSZ_INS10_ILi2ELi4ELi3EEES13_NSR_INS5_IJNSA_ILi8EEES1I_EEENS5_IJS1I_SB_EEEEEEENS4_39AutoVectorizingCopyWithAssumedAlignmentILi128EEENS4_14SM90_TMA_STOREES21_S23_S23_EEEvvEEEEvNT_6ParamsE,"a",@progbits
	.sectionflags	@""
	.align	4
.nv.constant0._ZN7cutlass13device_kernelINS_4gemm6kernel13GemmUniversalIN4cute5tupleIJiiiiEEENS1_10collective13CollectiveMmaINS1_35MainloopSm100TmaUmmaWarpSpecializedILi2ELi2ELi4ENS5_IJNS4_1CILi1EEESB_SB_EEEEENS5_IJNSA_ILi128EEENSA_ILi64EEESE_EEENS_10tfloat32_tENS5_IJSB_llEEESH_SI_NS4_8TiledMMAINS4_8MMA_AtomIJNS4_17SM100_MMA_TF32_SSISH_SH_fLi128ELi64ELNS4_4UMMA5MajorE1ELSN_1ELNSM_7ScaleInE0ELSO_0EEEEEENS4_6LayoutISC_NS5_IJNSA_ILi0EEESS_SS_EEEEENS5_IJNS4_10UnderscoreESV_SV_EEEEENS4_13SM90_TMA_LOADENS4_14ComposedLayoutINS4_7SwizzleILi2ELi5ELi2EEENS4_18smem_ptr_flag_bitsILi32EEENSR_INS5_IJNSA_ILi32EEENSA_ILi4EEEEEENS5_IJSB_S14_EEEEEEEvNS4_8identityESY_S19_vS1A_EENS_8epilogue10collective18CollectiveEpilogueINS1C_23Sm100TmaWarpSpecializedILi4ELi2ELi16ELb1ELb0EEEJSG_NS5_IJNSR_ISE_SB_EENSR_INSA_ILi16EEESB_EEEEESH_NS5_IJlSB_lEEESH_S1L_NS1C_6fusion15FusionCallbacksIS1G_NS1M_17LinearCombinationISH_fSH_fLNS_15FloatRoundStyleE2EEESG_S1K_JEEENS4_5SM1004TMEM4LOAD26SM100_TMEM_LOAD_32dp32b16xESY_NSZ_INS10_ILi2ELi4ELi3EEES13_NSR_INS5_IJNSA_ILi8EEES1I_EEENS5_IJS1I_SB_EEEEEEENS4_39AutoVectorizingCopyWithAssumedAlignmentILi128EEENS4_14SM90_TMA_STOREES21_S23_S23_EEEvvEEEEvNT_6ParamsE:
	.zero		2944


//--------------------- SYMBOLS --------------------------

	.type		.nv.reservedSmem.offset0,@object
	.size		.nv.reservedSmem.offset0,0x4
	.type		.nv.reservedSmem.cap,@object
	.size		.nv.reservedSmem.cap,0x4
	.type		__assertfail,@function
